//
// Generated by NVIDIA NVVM Compiler
//
// Compiler Build ID: CL-36424714
// Cuda compilation tools, release 13.0, V13.0.88
// Based on NVVM 20.0.0
//

.version 9.0
.target sm_100
.address_size 64

	// .globl	_Z19calculate_positionsP6float4P6float3S2_
.const .align 4 .b8 d_G[4];
.const .align 4 .b8 d_EPS2[4];
.const .align 4 .b8 d_bodySize[4];
.const .align 4 .b8 d_tileSize[4];
.const .align 4 .b8 d_timeStep[4];
.extern .shared .align 16 .b8 shPosition[];

.visible .entry _Z19calculate_positionsP6float4P6float3S2_(
	.param .u64 .ptr .align 1 _Z19calculate_positionsP6float4P6float3S2__param_0,
	.param .u64 .ptr .align 1 _Z19calculate_positionsP6float4P6float3S2__param_1,
	.param .u64 .ptr .align 1 _Z19calculate_positionsP6float4P6float3S2__param_2
)
{
	.reg .b32 	%r<5>;
	.reg .b32 	%f<18>;
	.reg .b64 	%rd<12>;

	ld.param.u64 	%rd1, [_Z19calculate_positionsP6float4P6float3S2__param_0];
	ld.param.u64 	%rd2, [_Z19calculate_positionsP6float4P6float3S2__param_1];
	ld.param.u64 	%rd3, [_Z19calculate_positionsP6float4P6float3S2__param_2];
	cvta.to.global.u64 	%rd4, %rd3;
	cvta.to.global.u64 	%rd5, %rd2;
	cvta.to.global.u64 	%rd6, %rd1;
	mov.u32 	%r1, %ctaid.x;
	mov.u32 	%r2, %ntid.x;
	mov.u32 	%r3, %tid.x;
	mad.lo.s32 	%r4, %r1, %r2, %r3;
	mul.wide.s32 	%rd7, %r4, 16;
	add.s64 	%rd8, %rd6, %rd7;
	ld.global.v4.f32 	{%f1, %f2, %f3, %f4}, [%rd8];
	mul.wide.s32 	%rd9, %r4, 12;
	add.s64 	%rd10, %rd5, %rd9;
	ld.global.f32 	%f5, [%rd10];
	ld.global.f32 	%f6, [%rd10+4];
	ld.global.f32 	%f7, [%rd10+8];
	add.s64 	%rd11, %rd4, %rd9;
	ld.global.f32 	%f8, [%rd11];
	ld.global.f32 	%f9, [%rd11+4];
	ld.global.f32 	%f10, [%rd11+8];
	ld.const.f32 	%f11, [d_timeStep];
	fma.rn.f32 	%f12, %f8, %f11, %f5;
	fma.rn.f32 	%f13, %f9, %f11, %f6;
	fma.rn.f32 	%f14, %f10, %f11, %f7;
	st.global.f32 	[%rd10], %f12;
	st.global.f32 	[%rd10+4], %f13;
	st.global.f32 	[%rd10+8], %f14;
	fma.rn.f32 	%f15, %f11, %f12, %f1;
	fma.rn.f32 	%f16, %f11, %f13, %f2;
	fma.rn.f32 	%f17, %f11, %f14, %f3;
	st.global.v4.f32 	[%rd8], {%f15, %f16, %f17, %f4};
	ret;

}
	// .globl	_Z16calculate_forcesP6float4P6float3
.visible .entry _Z16calculate_forcesP6float4P6float3(
	.param .u64 .ptr .align 1 _Z16calculate_forcesP6float4P6float3_param_0,
	.param .u64 .ptr .align 1 _Z16calculate_forcesP6float4P6float3_param_1
)
{
	.reg .pred 	%p<8>;
	.reg .b32 	%r<43>;
	.reg .b32 	%f<203>;
	.reg .b64 	%rd<11>;

	ld.param.u64 	%rd3, [_Z16calculate_forcesP6float4P6float3_param_0];
	ld.param.u64 	%rd2, [_Z16calculate_forcesP6float4P6float3_param_1];
	cvta.to.global.u64 	%rd1, %rd3;
	mov.u32 	%r21, %ctaid.x;
	mov.u32 	%r1, %ntid.x;
	mov.u32 	%r2, %tid.x;
	mad.lo.s32 	%r3, %r21, %r1, %r2;
	mul.wide.s32 	%rd4, %r3, 16;
	add.s64 	%rd5, %rd1, %rd4;
	.pragma "used_bytes_mask 4095";
	ld.global.v4.f32 	{%f1, %f2, %f3, %f40}, [%rd5];
	ld.const.u32 	%r4, [d_bodySize];
	setp.lt.s32 	%p1, %r4, 1;
	mov.f32 	%f199, 0f00000000;
	mov.f32 	%f198, %f199;
	mov.f32 	%f197, %f199;
	@%p1 bra 	$L__BB1_11;
	shl.b32 	%r23, %r2, 4;
	mov.u32 	%r24, shPosition;
	add.s32 	%r5, %r24, %r23;
	ld.const.f32 	%f4, [d_EPS2];
	ld.const.f32 	%f5, [d_G];
	ld.const.u32 	%r6, [d_tileSize];
	and.b32  	%r7, %r1, 2044;
	and.b32  	%r8, %r1, 1;
	and.b32  	%r25, %r1, -4;
	neg.s32 	%r9, %r25;
	mov.f32 	%f197, 0f00000000;
	mov.b32 	%r37, 0;
	mov.u32 	%r38, %r37;
	mov.f32 	%f198, %f197;
	mov.f32 	%f199, %f197;
$L__BB1_2:
	setp.lt.u32 	%p2, %r1, 4;
	mad.lo.s32 	%r27, %r37, %r1, %r2;
	mul.wide.s32 	%rd6, %r27, 16;
	add.s64 	%rd7, %rd1, %rd6;
	ld.global.v4.f32 	{%f43, %f44, %f45, %f46}, [%rd7];
	st.shared.v4.f32 	[%r5], {%f43, %f44, %f45, %f46};
	bar.sync 	0;
	mov.b32 	%r42, 0;
	@%p2 bra 	$L__BB1_5;
	mov.u32 	%r29, shPosition;
	add.s32 	%r39, %r29, 32;
	mov.u32 	%r40, %r9;
$L__BB1_4:
	.pragma "nounroll";
	ld.shared.v4.f32 	{%f47, %f48, %f49, %f50}, [%r39+-32];
	sub.f32 	%f51, %f47, %f1;
	sub.f32 	%f52, %f48, %f2;
	sub.f32 	%f53, %f49, %f3;
	mul.f32 	%f54, %f52, %f52;
	fma.rn.f32 	%f55, %f51, %f51, %f54;
	fma.rn.f32 	%f56, %f53, %f53, %f55;
	add.f32 	%f57, %f4, %f56;
	mul.f32 	%f58, %f57, %f57;
	mul.f32 	%f59, %f57, %f58;
	sqrt.rn.f32 	%f60, %f59;
	rcp.rn.f32 	%f61, %f60;
	mul.f32 	%f62, %f50, %f5;
	mul.f32 	%f63, %f61, %f62;
	fma.rn.f32 	%f64, %f51, %f63, %f197;
	fma.rn.f32 	%f65, %f52, %f63, %f198;
	fma.rn.f32 	%f66, %f53, %f63, %f199;
	ld.shared.v4.f32 	{%f67, %f68, %f69, %f70}, [%r39+-16];
	sub.f32 	%f71, %f67, %f1;
	sub.f32 	%f72, %f68, %f2;
	sub.f32 	%f73, %f69, %f3;
	mul.f32 	%f74, %f72, %f72;
	fma.rn.f32 	%f75, %f71, %f71, %f74;
	fma.rn.f32 	%f76, %f73, %f73, %f75;
	add.f32 	%f77, %f4, %f76;
	mul.f32 	%f78, %f77, %f77;
	mul.f32 	%f79, %f77, %f78;
	sqrt.rn.f32 	%f80, %f79;
	rcp.rn.f32 	%f81, %f80;
	mul.f32 	%f82, %f70, %f5;
	mul.f32 	%f83, %f81, %f82;
	fma.rn.f32 	%f84, %f71, %f83, %f64;
	fma.rn.f32 	%f85, %f72, %f83, %f65;
	fma.rn.f32 	%f86, %f73, %f83, %f66;
	ld.shared.v4.f32 	{%f87, %f88, %f89, %f90}, [%r39];
	sub.f32 	%f91, %f87, %f1;
	sub.f32 	%f92, %f88, %f2;
	sub.f32 	%f93, %f89, %f3;
	mul.f32 	%f94, %f92, %f92;
	fma.rn.f32 	%f95, %f91, %f91, %f94;
	fma.rn.f32 	%f96, %f93, %f93, %f95;
	add.f32 	%f97, %f4, %f96;
	mul.f32 	%f98, %f97, %f97;
	mul.f32 	%f99, %f97, %f98;
	sqrt.rn.f32 	%f100, %f99;
	rcp.rn.f32 	%f101, %f100;
	mul.f32 	%f102, %f90, %f5;
	mul.f32 	%f103, %f101, %f102;
	fma.rn.f32 	%f104, %f91, %f103, %f84;
	fma.rn.f32 	%f105, %f92, %f103, %f85;
	fma.rn.f32 	%f106, %f93, %f103, %f86;
	ld.shared.v4.f32 	{%f107, %f108, %f109, %f110}, [%r39+16];
	sub.f32 	%f111, %f107, %f1;
	sub.f32 	%f112, %f108, %f2;
	sub.f32 	%f113, %f109, %f3;
	mul.f32 	%f114, %f112, %f112;
	fma.rn.f32 	%f115, %f111, %f111, %f114;
	fma.rn.f32 	%f116, %f113, %f113, %f115;
	add.f32 	%f117, %f4, %f116;
	mul.f32 	%f118, %f117, %f117;
	mul.f32 	%f119, %f117, %f118;
	sqrt.rn.f32 	%f120, %f119;
	rcp.rn.f32 	%f121, %f120;
	mul.f32 	%f122, %f110, %f5;
	mul.f32 	%f123, %f121, %f122;
	fma.rn.f32 	%f197, %f111, %f123, %f104;
	fma.rn.f32 	%f198, %f112, %f123, %f105;
	fma.rn.f32 	%f199, %f113, %f123, %f106;
	add.s32 	%r40, %r40, 4;
	add.s32 	%r39, %r39, 64;
	setp.ne.s32 	%p3, %r40, 0;
	mov.u32 	%r42, %r7;
	@%p3 bra 	$L__BB1_4;
$L__BB1_5:
	and.b32  	%r30, %r1, 3;
	setp.eq.s32 	%p4, %r30, 0;
	@%p4 bra 	$L__BB1_10;
	setp.eq.s32 	%p5, %r30, 1;
	@%p5 bra 	$L__BB1_8;
	shl.b32 	%r31, %r42, 4;
	mov.u32 	%r32, shPosition;
	add.s32 	%r33, %r32, %r31;
	ld.shared.v4.f32 	{%f125, %f126, %f127, %f128}, [%r33];
	sub.f32 	%f129, %f125, %f1;
	sub.f32 	%f130, %f126, %f2;
	sub.f32 	%f131, %f127, %f3;
	mul.f32 	%f132, %f130, %f130;
	fma.rn.f32 	%f133, %f129, %f129, %f132;
	fma.rn.f32 	%f134, %f131, %f131, %f133;
	add.f32 	%f135, %f4, %f134;
	mul.f32 	%f136, %f135, %f135;
	mul.f32 	%f137, %f135, %f136;
	sqrt.rn.f32 	%f138, %f137;
	rcp.rn.f32 	%f139, %f138;
	mul.f32 	%f140, %f128, %f5;
	mul.f32 	%f141, %f139, %f140;
	fma.rn.f32 	%f142, %f129, %f141, %f197;
	fma.rn.f32 	%f143, %f130, %f141, %f198;
	fma.rn.f32 	%f144, %f131, %f141, %f199;
	ld.shared.v4.f32 	{%f145, %f146, %f147, %f148}, [%r33+16];
	sub.f32 	%f149, %f145, %f1;
	sub.f32 	%f150, %f146, %f2;
	sub.f32 	%f151, %f147, %f3;
	mul.f32 	%f152, %f150, %f150;
	fma.rn.f32 	%f153, %f149, %f149, %f152;
	fma.rn.f32 	%f154, %f151, %f151, %f153;
	add.f32 	%f155, %f4, %f154;
	mul.f32 	%f156, %f155, %f155;
	mul.f32 	%f157, %f155, %f156;
	sqrt.rn.f32 	%f158, %f157;
	rcp.rn.f32 	%f159, %f158;
	mul.f32 	%f160, %f148, %f5;
	mul.f32 	%f161, %f159, %f160;
	fma.rn.f32 	%f197, %f149, %f161, %f142;
	fma.rn.f32 	%f198, %f150, %f161, %f143;
	fma.rn.f32 	%f199, %f151, %f161, %f144;
	add.s32 	%r42, %r42, 2;
$L__BB1_8:
	setp.eq.s32 	%p6, %r8, 0;
	@%p6 bra 	$L__BB1_10;
	shl.b32 	%r34, %r42, 4;
	mov.u32 	%r35, shPosition;
	add.s32 	%r36, %r35, %r34;
	ld.shared.v4.f32 	{%f162, %f163, %f164, %f165}, [%r36];
	sub.f32 	%f166, %f162, %f1;
	sub.f32 	%f167, %f163, %f2;
	sub.f32 	%f168, %f164, %f3;
	mul.f32 	%f169, %f167, %f167;
	fma.rn.f32 	%f170, %f166, %f166, %f169;
	fma.rn.f32 	%f171, %f168, %f168, %f170;
	add.f32 	%f172, %f4, %f171;
	mul.f32 	%f173, %f172, %f172;
	mul.f32 	%f174, %f172, %f173;
	sqrt.rn.f32 	%f175, %f174;
	rcp.rn.f32 	%f176, %f175;
	mul.f32 	%f177, %f165, %f5;
	mul.f32 	%f178, %f176, %f177;
	fma.rn.f32 	%f197, %f166, %f178, %f197;
	fma.rn.f32 	%f198, %f167, %f178, %f198;
	fma.rn.f32 	%f199, %f168, %f178, %f199;
$L__BB1_10:
	bar.sync 	0;
	add.s32 	%r38, %r6, %r38;
	add.s32 	%r37, %r37, 1;
	setp.lt.s32 	%p7, %r38, %r4;
	@%p7 bra 	$L__BB1_2;
$L__BB1_11:
	cvta.to.global.u64 	%rd8, %rd2;
	mul.wide.s32 	%rd9, %r3, 12;
	add.s64 	%rd10, %rd8, %rd9;
	st.global.f32 	[%rd10], %f197;
	st.global.f32 	[%rd10+4], %f198;
	st.global.f32 	[%rd10+8], %f199;
	ret;

}


// ===== COMPILED SASS (sm_100) =====

	.target	sm_100

	.elftype	@"ET_EXEC"


//--------------------- .note.nv.tkinfo           --------------------------
	.section	.note.nv.tkinfo,"",@"SHT_NOTE"
	.sectionflags	@"SHF_NOTE_NV_TKINFO"
	.tkinfo
        /*0018*/ 	.word	0x00000002
        /*0030*/ 	.string	""
        /*0030*/ 	.string	"ptxas"
        /*0030*/ 	.string	"Cuda compilation tools, release 13.0, V13.0.88"
        /*0030*/ 	.string	"Build cuda_13.0.r13.0/compiler.36424714_0"
        /*0030*/ 	.string	"-arch sm_100 -m 64 "



//--------------------- .note.nv.cuinfo           --------------------------
	.section	.note.nv.cuinfo,"",@"SHT_NOTE"
	.sectionflags	@"SHF_NOTE_NV_CUINFO"
        /*0018*/ 	.short	0x0002
        /*001a*/ 	.short	0x0064
        /*001c*/ 	.short	0x0082
	.zero		2


//--------------------- .nv.info                  --------------------------
	.section	.nv.info,"",@"SHT_CUDA_INFO"
	.align	4


	//----- nvinfo : EIATTR_REGCOUNT
	.align		4
        /*0000*/ 	.byte	0x04, 0x2f
        /*0002*/ 	.short	(.L_6 - .L_5)
	.align		4
.L_5:
        /*0004*/ 	.word	index@(_Z19calculate_positionsP6float4P6float3S2_)
        /*0008*/ 	.word	0x00000014


	//----- nvinfo : EIATTR_FRAME_SIZE
	.align		4
.L_6:
        /*000c*/ 	.byte	0x04, 0x11
        /*000e*/ 	.short	(.L_8 - .L_7)
	.align		4
.L_7:
        /*0010*/ 	.word	index@(_Z19calculate_positionsP6float4P6float3S2_)
        /*0014*/ 	.word	0x00000000


	//----- nvinfo : EIATTR_REGCOUNT
	.align		4
.L_8:
        /*0018*/ 	.byte	0x04, 0x2f
        /*001a*/ 	.short	(.L_10 - .L_9)
	.align		4
.L_9:
        /*001c*/ 	.word	index@(_Z16calculate_forcesP6float4P6float3)
        /*0020*/ 	.word	0x00000022


	//----- nvinfo : EIATTR_FRAME_SIZE
	.align		4
.L_10:
        /*0024*/ 	.byte	0x04, 0x11
        /*0026*/ 	.short	(.L_12 - .L_11)
	.align		4
.L_11:
        /*0028*/ 	.word	index@($__internal_1_$__cuda_sm20_sqrt_rn_f32_slowpath)
        /*002c*/ 	.word	0x00000000


	//----- nvinfo : EIATTR_FRAME_SIZE
	.align		4
.L_12:
        /*0030*/ 	.byte	0x04, 0x11
        /*0032*/ 	.short	(.L_14 - .L_13)
	.align		4
.L_13:
        /*0034*/ 	.word	index@($__internal_0_$__cuda_sm20_rcp_rn_f32_slowpath)
        /*0038*/ 	.word	0x00000000


	//----- nvinfo : EIATTR_FRAME_SIZE
	.align		4
.L_14:
        /*003c*/ 	.byte	0x04, 0x11
        /*003e*/ 	.short	(.L_16 - .L_15)
	.align		4
.L_15:
        /*0040*/ 	.word	index@(_Z16calculate_forcesP6float4P6float3)
        /*0044*/ 	.word	0x00000000


	//----- nvinfo : EIATTR_MIN_STACK_SIZE
	.align		4
.L_16:
        /*0048*/ 	.byte	0x04, 0x12
        /*004a*/ 	.short	(.L_18 - .L_17)
	.align		4
.L_17:
        /*004c*/ 	.word	index@(_Z16calculate_forcesP6float4P6float3)
        /*0050*/ 	.word	0x00000000


	//----- nvinfo : EIATTR_MIN_STACK_SIZE
	.align		4
.L_18:
        /*0054*/ 	.byte	0x04, 0x12
        /*0056*/ 	.short	(.L_20 - .L_19)
	.align		4
.L_19:
        /*0058*/ 	.word	index@(_Z19calculate_positionsP6float4P6float3S2_)
        /*005c*/ 	.word	0x00000000
.L_20:


//--------------------- .nv.compat                --------------------------
	.section	.nv.compat,"",@"SHT_CUDA_COMPAT_INFO"
	.align	4
        /*0000*/ 	.byte	0x02, 0x09, 0x00, 0x00, 0x02, 0x02, 0x01, 0x00, 0x02, 0x05, 0x05, 0x00, 0x03, 0x07, 0x01, 0x01
        /*0010*/ 	.byte	0x02, 0x03, 0x00, 0x00, 0x02, 0x06, 0x01, 0x00, 0x04, 0x0b, 0x08, 0x00, 0x01, 0x00, 0x00, 0x00
        /*0020*/ 	.byte	0x00, 0x00, 0x00, 0x00


//--------------------- .nv.info._Z16calculate_forcesP6float4P6float3 --------------------------
	.section	.nv.info._Z16calculate_forcesP6float4P6float3,"",@"SHT_CUDA_INFO"
	.sectionflags	@""
	.align	4


	//----- nvinfo : EIATTR_CUDA_API_VERSION
	.align		4
        /*0000*/ 	.byte	0x04, 0x37
        /*0002*/ 	.short	(.L_22 - .L_21)
.L_21:
        /*0004*/ 	.word	0x00000082


	//----- nvinfo : EIATTR_KPARAM_INFO
	.align		4
.L_22:
        /*0008*/ 	.byte	0x04, 0x17
        /*000a*/ 	.short	(.L_24 - .L_23)
.L_23:
        /*000c*/ 	.word	0x00000000
        /*0010*/ 	.short	0x0001
        /*0012*/ 	.short	0x0008
        /*0014*/ 	.byte	0x00, 0xf5, 0x21, 0x00


	//----- nvinfo : EIATTR_KPARAM_INFO
	.align		4
.L_24:
        /*0018*/ 	.byte	0x04, 0x17
        /*001a*/ 	.short	(.L_26 - .L_25)
.L_25:
        /*001c*/ 	.word	0x00000000
        /*0020*/ 	.short	0x0000
        /*0022*/ 	.short	0x0000
        /*0024*/ 	.byte	0x00, 0xf5, 0x21, 0x00


	//----- nvinfo : EIATTR_SPARSE_MMA_MASK
	.align		4
.L_26:
        /*0028*/ 	.byte	0x03, 0x50
        /*002a*/ 	.short	0x0000


	//----- nvinfo : EIATTR_MAXREG_COUNT
	.align		4
        /*002c*/ 	.byte	0x03, 0x1b
        /*002e*/ 	.short	0x00ff


	//----- nvinfo : EIATTR_NUM_BARRIERS
	.align		4
        /*0030*/ 	.byte	0x02, 0x4c
        /*0032*/ 	.byte	0x01
	.zero		1


	//----- nvinfo : EIATTR_MERCURY_ISA_VERSION
	.align		4
        /*0034*/ 	.byte	0x03, 0x5f
        /*0036*/ 	.short	0x0101


	//----- nvinfo : EIATTR_UNUSED_LOAD_BYTE_OFFSET
	.align		4
        /*0038*/ 	.byte	0x04, 0x44
        /*003a*/ 	.short	(.L_28 - .L_27)


	//   ....[0]....
.L_27:
        /*003c*/ 	.word	0x000000d0
        /*0040*/ 	.word	0x00000fff


	//----- nvinfo : EIATTR_VRC_CTA_INIT_COUNT
	.align		4
.L_28:
        /*0044*/ 	.byte	0x02, 0x4a
	.zero		1
	.zero		1


	//----- nvinfo : EIATTR_EXIT_INSTR_OFFSETS
	.align		4
        /*0048*/ 	.byte	0x04, 0x1c
        /*004a*/ 	.short	(.L_30 - .L_29)


	//   ....[0]....
.L_29:
        /*004c*/ 	.word	0x00001790


	//----- nvinfo : EIATTR_CRS_STACK_SIZE
	.align		4
.L_30:
        /*0050*/ 	.byte	0x04, 0x1e
        /*0052*/ 	.short	(.L_32 - .L_31)
.L_31:
        /*0054*/ 	.word	0x00000000


	//----- nvinfo : EIATTR_CBANK_PARAM_SIZE
	.align		4
.L_32:
        /*0058*/ 	.byte	0x03, 0x19
        /*005a*/ 	.short	0x0010


	//----- nvinfo : EIATTR_PARAM_CBANK
	.align		4
        /*005c*/ 	.byte	0x04, 0x0a
        /*005e*/ 	.short	(.L_34 - .L_33)
	.align		4
.L_33:
        /*0060*/ 	.word	index@(.nv.constant0._Z16calculate_forcesP6float4P6float3)
        /*0064*/ 	.short	0x0380
        /*0066*/ 	.short	0x0010


	//----- nvinfo : EIATTR_SW_WAR
	.align		4
.L_34:
        /*0068*/ 	.byte	0x04, 0x36
        /*006a*/ 	.short	(.L_36 - .L_35)
.L_35:
        /*006c*/ 	.word	0x00000008
.L_36:


//--------------------- .nv.info._Z19calculate_positionsP6float4P6float3S2_ --------------------------
	.section	.nv.info._Z19calculate_positionsP6float4P6float3S2_,"",@"SHT_CUDA_INFO"
	.sectionflags	@""
	.align	4


	//----- nvinfo : EIATTR_CUDA_API_VERSION
	.align		4
        /*0000*/ 	.byte	0x04, 0x37
        /*0002*/ 	.short	(.L_38 - .L_37)
.L_37:
        /*0004*/ 	.word	0x00000082


	//----- nvinfo : EIATTR_KPARAM_INFO
	.align		4
.L_38:
        /*0008*/ 	.byte	0x04, 0x17
        /*000a*/ 	.short	(.L_40 - .L_39)
.L_39:
        /*000c*/ 	.word	0x00000000
        /*0010*/ 	.short	0x0002
        /*0012*/ 	.short	0x0010
        /*0014*/ 	.byte	0x00, 0xf5, 0x21, 0x00


	//----- nvinfo : EIATTR_KPARAM_INFO
	.align		4
.L_40:
        /*0018*/ 	.byte	0x04, 0x17
        /*001a*/ 	.short	(.L_42 - .L_41)
.L_41:
        /*001c*/ 	.word	0x00000000
        /*0020*/ 	.short	0x0001
        /*0022*/ 	.short	0x0008
        /*0024*/ 	.byte	0x00, 0xf5, 0x21, 0x00


	//----- nvinfo : EIATTR_KPARAM_INFO
	.align		4
.L_42:
        /*0028*/ 	.byte	0x04, 0x17
        /*002a*/ 	.short	(.L_44 - .L_43)
.L_43:
        /*002c*/ 	.word	0x00000000
        /*0030*/ 	.short	0x0000
        /*0032*/ 	.short	0x0000
        /*0034*/ 	.byte	0x00, 0xf5, 0x21, 0x00


	//----- nvinfo : EIATTR_SPARSE_MMA_MASK
	.align		4
.L_44:
        /*0038*/ 	.byte	0x03, 0x50
        /*003a*/ 	.short	0x0000


	//----- nvinfo : EIATTR_MAXREG_COUNT
	.align		4
        /*003c*/ 	.byte	0x03, 0x1b
        /*003e*/ 	.short	0x00ff


	//----- nvinfo : EIATTR_MERCURY_ISA_VERSION
	.align		4
        /*0040*/ 	.byte	0x03, 0x5f
        /*0042*/ 	.short	0x0101


	//----- nvinfo : EIATTR_VRC_CTA_INIT_COUNT
	.align		4
        /*0044*/ 	.byte	0x02, 0x4a
	.zero		1
	.zero		1


	//----- nvinfo : EIATTR_EXIT_INSTR_OFFSETS
	.align		4
        /*0048*/ 	.byte	0x04, 0x1c
        /*004a*/ 	.short	(.L_46 - .L_45)


	//   ....[0]....
.L_45:
        /*004c*/ 	.word	0x000001e0


	//----- nvinfo : EIATTR_CBANK_PARAM_SIZE
	.align		4
.L_46:
        /*0050*/ 	.byte	0x03, 0x19
        /*0052*/ 	.short	0x0018


	//----- nvinfo : EIATTR_PARAM_CBANK
	.align		4
        /*0054*/ 	.byte	0x04, 0x0a
        /*0056*/ 	.short	(.L_48 - .L_47)
	.align		4
.L_47:
        /*0058*/ 	.word	index@(.nv.constant0._Z19calculate_positionsP6float4P6float3S2_)
        /*005c*/ 	.short	0x0380
        /*005e*/ 	.short	0x0018


	//----- nvinfo : EIATTR_SW_WAR
	.align		4
.L_48:
        /*0060*/ 	.byte	0x04, 0x36
        /*0062*/ 	.short	(.L_50 - .L_49)
.L_49:
        /*0064*/ 	.word	0x00000008
.L_50:


//--------------------- .nv.callgraph             --------------------------
	.section	.nv.callgraph,"",@"SHT_CUDA_CALLGRAPH"
	.align	4
	.sectionentsize	8
	.align		4
        /*0000*/ 	.word	0x00000000
	.align		4
        /*0004*/ 	.word	0xffffffff
	.align		4
        /*0008*/ 	.word	0x00000000
	.align		4
        /*000c*/ 	.word	0xfffffffe
	.align		4
        /*0010*/ 	.word	0x00000000
	.align		4
        /*0014*/ 	.word	0xfffffffd
	.align		4
        /*0018*/ 	.word	0x00000000
	.align		4
        /*001c*/ 	.word	0xfffffffc


//--------------------- .nv.constant3             --------------------------
	.section	.nv.constant3,"a",@progbits
	.align	4
.nv.constant3:
	.type		d_G,@object
	.size		d_G,(d_EPS2 - d_G)
d_G:
	.zero		4
	.type		d_EPS2,@object
	.size		d_EPS2,(d_bodySize - d_EPS2)
d_EPS2:
	.zero		4
	.type		d_bodySize,@object
	.size		d_bodySize,(d_tileSize - d_bodySize)
d_bodySize:
	.zero		4
	.type		d_tileSize,@object
	.size		d_tileSize,(d_timeStep - d_tileSize)
d_tileSize:
	.zero		4
	.type		d_timeStep,@object
	.size		d_timeStep,(.L_4 - d_timeStep)
d_timeStep:
	.zero		4
.L_4:


//--------------------- .text._Z16calculate_forcesP6float4P6float3 --------------------------
	.section	.text._Z16calculate_forcesP6float4P6float3,"ax",@progbits
	.align	128
        .global         _Z16calculate_forcesP6float4P6float3
        .type           _Z16calculate_forcesP6float4P6float3,@function
        .size           _Z16calculate_forcesP6float4P6float3,(.L_x_56 - _Z16calculate_forcesP6float4P6float3)
        .other          _Z16calculate_forcesP6float4P6float3,@"STO_CUDA_ENTRY STV_DEFAULT"
_Z16calculate_forcesP6float4P6float3:
.text._Z16calculate_forcesP6float4P6float3:
[----:B------:R-:W-:Y:S01]  /*0000*/  LDC R1, c[0x0][0x37c] ;  /* 0x0000df00ff017b82 */ /* 0x000fe20000000800 */
[----:B------:R-:W0:Y:S01]  /*0010*/  S2R R0, SR_TID.X ;  /* 0x0000000000007919 */ /* 0x000e220000002100 */
[----:B------:R-:W1:Y:S06]  /*0020*/  LDCU UR5, c[0x3][0x8] ;  /* 0x00c00100ff0577ac */ /* 0x000e6c0008000800 */
[----:B------:R-:W0:Y:S01]  /*0030*/  S2UR UR4, SR_CTAID.X ;  /* 0x00000000000479c3 */ /* 0x000e220000002500 */
[----:B------:R-:W-:Y:S01]  /*0040*/  HFMA2 R19, -RZ, RZ, 0, 0 ;  /* 0x00000000ff137431 */ /* 0x000fe200000001ff */
[----:B------:R-:W-:Y:S01]  /*0050*/  CS2R R20, SRZ ;  /* 0x0000000000147805 */ /* 0x000fe2000001ff00 */
[----:B------:R-:W2:Y:S05]  /*0060*/  LDCU.64 UR8, c[0x0][0x358] ;  /* 0x00006b00ff0877ac */ /* 0x000eaa0008000a00 */
[----:B------:R-:W0:Y:S01]  /*0070*/  LDC R3, c[0x0][0x360] ;  /* 0x0000d800ff037b82 */ /* 0x000e220000000800 */
[----:B-1----:R-:W-:Y:S01]  /*0080*/  UISETP.GE.AND UP0, UPT, UR5, 0x1, UPT ;  /* 0x000000010500788c */ /* 0x002fe2000bf06270 */
[----:B0-----:R-:W-:-:S08]  /*0090*/  IMAD R2, R3, UR4, R0 ;  /* 0x0000000403027c24 */ /* 0x001fd0000f8e0200 */
[----:B--2---:R-:W-:Y:S05]  /*00a0*/  BRA.U !UP0, `(.L_x_0) ;  /* 0x0000001508a47547 */ /* 0x004fea000b800000 */
[----:B------:R-:W0:Y:S02]  /*00b0*/  LDC.64 R8, c[0x0][0x380] ;  /* 0x0000e000ff087b82 */ /* 0x000e240000000a00 */
[----:B0-----:R-:W-:-:S06]  /*00c0*/  IMAD.WIDE R8, R2, 0x10, R8 ;  /* 0x0000001002087825 */ /* 0x001fcc00078e0208 */
[----:B------:R-:W5:Y:S01]  /*00d0*/  LDG.E.128 R8, desc[UR8][R8.64] ;  /* 0x0000000808087981 */ /* 0x000f62000c1e1d00 */
[----:B------:R-:W0:Y:S01]  /*00e0*/  S2UR UR5, SR_CgaCtaId ;  /* 0x00000000000579c3 */ /* 0x000e220000008800 */
[----:B------:R-:W-:Y:S01]  /*00f0*/  UMOV UR4, 0x400 ;  /* 0x0000040000047882 */ /* 0x000fe20000000000 */
[C---:B------:R-:W-:Y:S02]  /*0100*/  LOP3.LUT R16, R3.reuse, 0xfffffffc, RZ, 0xc0, !PT ;  /* 0xfffffffc03107812 */ /* 0x040fe400078ec0ff */
[----:B------:R-:W-:Y:S02]  /*0110*/  CS2R R20, SRZ ;  /* 0x0000000000147805 */ /* 0x000fe4000001ff00 */
[----:B------:R-:W-:Y:S02]  /*0120*/  LOP3.LUT R17, R3, 0x7fc, RZ, 0xc0, !PT ;  /* 0x000007fc03117812 */ /* 0x000fe400078ec0ff */
[----:B------:R-:W-:Y:S02]  /*0130*/  MOV R19, RZ ;  /* 0x000000ff00137202 */ /* 0x000fe40000000f00 */
[----:B------:R-:W-:Y:S01]  /*0140*/  IADD3 R16, PT, PT, -R16, RZ, RZ ;  /* 0x000000ff10107210 */ /* 0x000fe20007ffe1ff */
[----:B0-----:R-:W-:-:S03]  /*0150*/  ULEA UR4, UR5, UR4, 0x18 ;  /* 0x0000000405047291 */ /* 0x001fc6000f8ec0ff */
[----:B------:R-:W-:-:S03]  /*0160*/  UMOV UR5, URZ ;  /* 0x000000ff00057c82 */ /* 0x000fc60008000000 */
[----:B------:R-:W-:Y:S01]  /*0170*/  LEA R18, R0, UR4, 0x4 ;  /* 0x0000000400127c11 */ /* 0x000fe2000f8e20ff */
[----:B------:R-:W-:-:S06]  /*0180*/  UMOV UR4, URZ ;  /* 0x000000ff00047c82 */ /* 0x000fcc0008000000 */
.L_x_47:
[----:B------:R-:W0:Y:S01]  /*0190*/  LDC.64 R4, c[0x0][0x380] ;  /* 0x0000e000ff047b82 */ /* 0x000e220000000a00 */
[----:B------:R-:W-:Y:S01]  /*01a0*/  IMAD R7, R3, UR4, R0 ;  /* 0x0000000403077c24 */ /* 0x000fe2000f8e0200 */
[----:B------:R-:W1:Y:S03]  /*01b0*/  LDCU.64 UR6, c[0x3][0x8] ;  /* 0x00c00100ff0677ac */ /* 0x000e660008000a00 */
[----:B0-----:R-:W-:-:S06]  /*01c0*/  IMAD.WIDE R4, R7, 0x10, R4 ;  /* 0x0000001007047825 */ /* 0x001fcc00078e0204 */
[----:B------:R-:W2:Y:S01]  /*01d0*/  LDG.E.128 R4, desc[UR8][R4.64] ;  /* 0x0000000804047981 */ /* 0x000ea2000c1e1d00 */
[----:B------:R-:W-:Y:S01]  /*01e0*/  ISETP.GE.U32.AND P0, PT, R3, 0x4, PT ;  /* 0x000000040300780c */ /* 0x000fe20003f06070 */
[----:B-1----:R-:W-:Y:S01]  /*01f0*/  UIADD3 UR5, UPT, UPT, UR5, UR7, URZ ;  /* 0x0000000705057290 */ /* 0x002fe2000fffe0ff */
[----:B-----5:R-:W-:-:S03]  /*0200*/  MOV R11, RZ ;  /* 0x000000ff000b7202 */ /* 0x020fc60000000f00 */
[----:B------:R-:W-:Y:S01]  /*0210*/  UISETP.GE.AND UP0, UPT, UR5, UR6, UPT ;  /* 0x000000060500728c */ /* 0x000fe2000bf06270 */
[----:B--2---:R0:W-:Y:S01]  /*0220*/  STS.128 [R18], R4 ;  /* 0x0000000412007388 */ /* 0x0041e20000000c00 */
[----:B------:R-:W-:Y:S06]  /*0230*/  BAR.SYNC.DEFER_BLOCKING 0x0 ;  /* 0x0000000000007b1d */ /* 0x000fec0000010000 */
[----:B------:R-:W-:Y:S05]  /*0240*/  @!P0 BRA `(.L_x_1) ;  /* 0x0000000800dc8947 */ /* 0x000fea0003800000 */
[----:B------:R-:W1:Y:S01]  /*0250*/  S2UR UR7, SR_CgaCtaId ;  /* 0x00000000000779c3 */ /* 0x000e620000008800 */
[----:B------:R-:W-:Y:S01]  /*0260*/  UMOV UR6, 0x400 ;  /* 0x0000040000067882 */ /* 0x000fe20000000000 */
[----:B------:R-:W-:Y:S01]  /*0270*/  MOV R11, R16 ;  /* 0x00000010000b7202 */ /* 0x000fe20000000f00 */
[----:B------:R-:W2:Y:S01]  /*0280*/  LDCU UR10, c[0x3][0x4] ;  /* 0x00c00080ff0a77ac */ /* 0x000ea20008000800 */
[----:B------:R-:W3:Y:S01]  /*0290*/  LDCU UR11, c[0x3][URZ] ;  /* 0x00c00000ff0b77ac */ /* 0x000ee20008000800 */
[----:B------:R-:W4:Y:S01]  /*02a0*/  LDCU.64 UR12, c[0x3][URZ] ;  /* 0x00c00000ff0c77ac */ /* 0x000f220008000a00 */
[----:B-1----:R-:W-:-:S04]  /*02b0*/  ULEA UR6, UR7, UR6, 0x18 ;  /* 0x0000000607067291 */ /* 0x002fc8000f8ec0ff */
[----:B--234-:R-:W-:-:S12]  /*02c0*/  UIADD3 UR6, UPT, UPT, UR6, 0x20, URZ ;  /* 0x0000002006067890 */ /* 0x01cfd8000fffe0ff */
.L_x_26:
[----:B------:R-:W1:Y:S01]  /*02d0*/  LDS.128 R12, [UR6+-0x20] ;  /* 0xffffe006ff0c7984 */ /* 0x000e620008000c00 */
[----:B------:R-:W-:Y:S01]  /*02e0*/  BSSY.RECONVERGENT B0, `(.L_x_2) ;  /* 0x0000017000007945 */ /* 0x000fe20003800200 */
[----:B-1----:R-:W-:Y:S01]  /*02f0*/  FADD R13, -R9, R13 ;  /* 0x0000000d090d7221 */ /* 0x002fe20000000100 */
[----:B------:R-:W-:Y:S01]  /*0300*/  FADD R28, -R8, R12 ;  /* 0x0000000c081c7221 */ /* 0x000fe20000000100 */
[----:B------:R-:W-:Y:S02]  /*0310*/  FADD R29, -R10, R14 ;  /* 0x0000000e0a1d7221 */ /* 0x000fe40000000100 */
[----:B0-----:R-:W-:-:S04]  /*0320*/  FMUL R5, R13, R13 ;  /* 0x0000000d0d057220 */ /* 0x001fc80000400000 */
[----:B------:R-:W-:-:S04]  /*0330*/  FFMA R4, R28, R28, R5 ;  /* 0x0000001c1c047223 */ /* 0x000fc80000000005 */
[----:B------:R-:W-:-:S04]  /*0340*/  FFMA R4, R29, R29, R4 ;  /* 0x0000001d1d047223 */ /* 0x000fc80000000004 */
[----:B------:R-:W-:-:S04]  /*0350*/  FADD R4, R4, UR10 ;  /* 0x0000000a04047e21 */ /* 0x000fc80008000000 */
[----:B------:R-:W-:-:S04]  /*0360*/  FMUL R5, R4, R4 ;  /* 0x0000000404057220 */ /* 0x000fc80000400000 */
[----:B------:R-:W-:-:S04]  /*0370*/  FMUL R5, R4, R5 ;  /* 0x0000000504057220 */ /* 0x000fc80000400000 */
[----:B------:R0:W1:Y:S01]  /*0380*/  MUFU.RSQ R6, R5 ;  /* 0x0000000500067308 */ /* 0x0000620000001400 */
[----:B------:R-:W-:-:S04]  /*0390*/  IADD3 R4, PT, PT, R5, -0xd000000, RZ ;  /* 0xf300000005047810 */ /* 0x000fc80007ffe0ff */
[----:B------:R-:W-:-:S13]  /*03a0*/  ISETP.GT.U32.AND P0, PT, R4, 0x727fffff, PT ;  /* 0x727fffff0400780c */ /* 0x000fda0003f04070 */
[----:B01----:R-:W-:Y:S05]  /*03b0*/  @!P0 BRA `(.L_x_3) ;  /* 0x0000000000148947 */ /* 0x003fea0003800000 */
[----:B------:R-:W-:Y:S02]  /*03c0*/  MOV R6, R5 ;  /* 0x0000000500067202 */ /* 0x000fe40000000f00 */
[----:B------:R-:W-:-:S07]  /*03d0*/  MOV R4, 0x3f0 ;  /* 0x000003f000047802 */ /* 0x000fce0000000f00 */
[----:B------:R-:W-:Y:S05]  /*03e0*/  CALL.REL.NOINC `($__internal_1_$__cuda_sm20_sqrt_rn_f32_slowpath) ;  /* 0x0000001400c07944 */ /* 0x000fea0003c00000 */
[----:B------:R-:W-:Y:S01]  /*03f0*/  MOV R4, R25 ;  /* 0x0000001900047202 */ /* 0x000fe20000000f00 */
[----:B------:R-:W-:Y:S06]  /*0400*/  BRA `(.L_x_4) ;  /* 0x0000000000107947 */ /* 0x000fec0003800000 */
.L_x_3:
[----:B------:R-:W-:Y:S01]  /*0410*/  FMUL.FTZ R4, R5, R6 ;  /* 0x0000000605047220 */ /* 0x000fe20000410000 */
[----:B------:R-:W-:-:S03]  /*0420*/  FMUL.FTZ R6, R6, 0.5 ;  /* 0x3f00000006067820 */ /* 0x000fc60000410000 */
[----:B------:R-:W-:-:S04]  /*0430*/  FFMA R5, -R4, R4, R5 ;  /* 0x0000000404057223 */ /* 0x000fc80000000105 */
[----:B------:R-:W-:-:S07]  /*0440*/  FFMA R4, R5, R6, R4 ;  /* 0x0000000605047223 */ /* 0x000fce0000000004 */
.L_x_4:
[----:B------:R-:W-:Y:S05]  /*0450*/  BSYNC.RECONVERGENT B0 ;  /* 0x0000000000007941 */ /* 0x000fea0003800200 */
.L_x_2:
[----:B------:R-:W-:Y:S01]  /*0460*/  IADD3 R5, PT, PT, R4, 0x1800000, RZ ;  /* 0x0180000004057810 */ /* 0x000fe20007ffe0ff */
[----:B------:R-:W-:Y:S03]  /*0470*/  BSSY.RECONVERGENT B0, `(.L_x_5) ;  /* 0x000000b000007945 */ /* 0x000fe60003800200 */
[----:B------:R-:W-:-:S04]  /*0480*/  LOP3.LUT R5, R5, 0x7f800000, RZ, 0xc0, !PT ;  /* 0x7f80000005057812 */ /* 0x000fc800078ec0ff */
[----:B------:R-:W-:-:S13]  /*0490*/  ISETP.GT.U32.AND P0, PT, R5, 0x1ffffff, PT ;  /* 0x01ffffff0500780c */ /* 0x000fda0003f04070 */
[----:B------:R-:W-:Y:S05]  /*04a0*/  @P0 BRA `(.L_x_6) ;  /* 0x00000000000c0947 */ /* 0x000fea0003800000 */
[----:B------:R-:W-:-:S07]  /*04b0*/  MOV R6, 0x4d0 ;  /* 0x000004d000067802 */ /* 0x000fce0000000f00 */
[----:B------:R-:W-:Y:S05]  /*04c0*/  CALL.REL.NOINC `($__internal_0_$__cuda_sm20_rcp_rn_f32_slowpath) ;  /* 0x0000001000b47944 */ /* 0x000fea0003c00000 */
[----:B------:R-:W-:Y:S05]  /*04d0*/  BRA `(.L_x_7) ;  /* 0x0000000000107947 */ /* 0x000fea0003800000 */
.L_x_6:
[----:B------:R-:W0:Y:S02]  /*04e0*/  MUFU.RCP R5, R4 ;  /* 0x0000000400057308 */ /* 0x000e240000001000 */
[----:B0-----:R-:W-:-:S04]  /*04f0*/  FFMA R6, R5, R4, -1 ;  /* 0xbf80000005067423 */ /* 0x001fc80000000004 */
[----:B------:R-:W-:-:S04]  /*0500*/  FADD.FTZ R6, -R6, -RZ ;  /* 0x800000ff06067221 */ /* 0x000fc80000010100 */
[----:B------:R-:W-:-:S07]  /*0510*/  FFMA R14, R5, R6, R5 ;  /* 0x00000006050e7223 */ /* 0x000fce0000000005 */
.L_x_7:
[----:B------:R-:W-:Y:S05]  /*0520*/  BSYNC.RECONVERGENT B0 ;  /* 0x0000000000007941 */ /* 0x000fea0003800200 */
.L_x_5:
[----:B------:R-:W0:Y:S01]  /*0530*/  LDS.128 R4, [UR6+-0x10] ;  /* 0xfffff006ff047984 */ /* 0x000e220008000c00 */
[----:B------:R-:W-:Y:S01]  /*0540*/  BSSY.RECONVERGENT B0, `(.L_x_8) ;  /* 0x000001a000007945 */ /* 0x000fe20003800200 */
[----:B0-----:R-:W-:Y:S01]  /*0550*/  FADD R5, -R9, R5 ;  /* 0x0000000509057221 */ /* 0x001fe20000000100 */
[----:B------:R-:W-:Y:S01]  /*0560*/  FADD R22, -R8, R4 ;  /* 0x0000000408167221 */ /* 0x000fe20000000100 */
[----:B------:R-:W-:Y:S02]  /*0570*/  FADD R26, -R10, R6 ;  /* 0x000000060a1a7221 */ /* 0x000fe40000000100 */
[----:B------:R-:W-:-:S04]  /*0580*/  FMUL R23, R5, R5 ;  /* 0x0000000505177220 */ /* 0x000fc80000400000 */
[----:B------:R-:W-:-:S04]  /*0590*/  FFMA R23, R22, R22, R23 ;  /* 0x0000001616177223 */ /* 0x000fc80000000017 */
[----:B------:R-:W-:-:S04]  /*05a0*/  FFMA R23, R26, R26, R23 ;  /* 0x0000001a1a177223 */ /* 0x000fc80000000017 */
[----:B------:R-:W-:-:S04]  /*05b0*/  FADD R23, R23, UR13 ;  /* 0x0000000d17177e21 */ /* 0x000fc80008000000 */
[----:B------:R-:W-:-:S04]  /*05c0*/  FMUL R6, R23, R23 ;  /* 0x0000001717067220 */ /* 0x000fc80000400000 */
[----:B------:R-:W-:Y:S01]  /*05d0*/  FMUL R6, R23, R6 ;  /* 0x0000000617067220 */ /* 0x000fe20000400000 */
[----:B------:R-:W-:-:S03]  /*05e0*/  FMUL R23, R15, UR12 ;  /* 0x0000000c0f177c20 */ /* 0x000fc60008400000 */
[----:B------:R0:W1:Y:S01]  /*05f0*/  MUFU.RSQ R15, R6 ;  /* 0x00000006000f7308 */ /* 0x0000620000001400 */
[----:B------:R-:W-:Y:S01]  /*0600*/  IADD3 R4, PT, PT, R6, -0xd000000, RZ ;  /* 0xf300000006047810 */ /* 0x000fe20007ffe0ff */
[----:B------:R-:W-:-:S03]  /*0610*/  FMUL R14, R23, R14 ;  /* 0x0000000e170e7220 */ /* 0x000fc60000400000 */
[----:B------:R-:W-:Y:S01]  /*0620*/  ISETP.GT.U32.AND P0, PT, R4, 0x727fffff, PT ;  /* 0x727fffff0400780c */ /* 0x000fe20003f04070 */
[-C--:B------:R-:W-:Y:S01]  /*0630*/  FFMA R19, R28, R14.reuse, R19 ;  /* 0x0000000e1c137223 */ /* 0x080fe20000000013 */
[-C--:B------:R-:W-:Y:S01]  /*0640*/  FFMA R28, R13, R14.reuse, R20 ;  /* 0x0000000e0d1c7223 */ /* 0x080fe20000000014 */
[----:B------:R-:W-:-:S10]  /*0650*/  FFMA R29, R29, R14, R21 ;  /* 0x0000000e1d1d7223 */ /* 0x000fd40000000015 */
[----:B01----:R-:W-:Y:S05]  /*0660*/  @!P0 BRA `(.L_x_9) ;  /* 0x00000000000c8947 */ /* 0x003fea0003800000 */
[----:B------:R-:W-:-:S07]  /*0670*/  MOV R4, 0x690 ;  /* 0x0000069000047802 */ /* 0x000fce0000000f00 */
[----:B------:R-:W-:Y:S05]  /*0680*/  CALL.REL.NOINC `($__internal_1_$__cuda_sm20_sqrt_rn_f32_slowpath) ;  /* 0x0000001400187944 */ /* 0x000fea0003c00000 */
[----:B------:R-:W-:Y:S05]  /*0690*/  BRA `(.L_x_10) ;  /* 0x0000000000107947 */ /* 0x000fea0003800000 */
.L_x_9:
[----:B------:R-:W-:Y:S01]  /*06a0*/  FMUL.FTZ R25, R6, R15 ;  /* 0x0000000f06197220 */ /* 0x000fe20000410000 */
[----:B------:R-:W-:-:S03]  /*06b0*/  FMUL.FTZ R15, R15, 0.5 ;  /* 0x3f0000000f0f7820 */ /* 0x000fc60000410000 */
[----:B------:R-:W-:-:S04]  /*06c0*/  FFMA R6, -R25, R25, R6 ;  /* 0x0000001919067223 */ /* 0x000fc80000000106 */
[----:B------:R-:W-:-:S07]  /*06d0*/  FFMA R25, R6, R15, R25 ;  /* 0x0000000f06197223 */ /* 0x000fce0000000019 */
.L_x_10:
[----:B------:R-:W-:Y:S05]  /*06e0*/  BSYNC.RECONVERGENT B0 ;  /* 0x0000000000007941 */ /* 0x000fea0003800200 */
.L_x_8:
[----:B------:R-:W-:Y:S01]  /*06f0*/  IADD3 R4, PT, PT, R25, 0x1800000, RZ ;  /* 0x0180000019047810 */ /* 0x000fe20007ffe0ff */
[----:B------:R-:W-:Y:S03]  /*0700*/  BSSY.RECONVERGENT B0, `(.L_x_11) ;  /* 0x000000d000007945 */ /* 0x000fe60003800200 */
[----:B------:R-:W-:-:S04]  /*0710*/  LOP3.LUT R4, R4, 0x7f800000, RZ, 0xc0, !PT ;  /* 0x7f80000004047812 */ /* 0x000fc800078ec0ff */
[----:B------:R-:W-:-:S13]  /*0720*/  ISETP.GT.U32.AND P0, PT, R4, 0x1ffffff, PT ;  /* 0x01ffffff0400780c */ /* 0x000fda0003f04070 */
[----:B------:R-:W-:Y:S05]  /*0730*/  @P0 BRA `(.L_x_12) ;  /* 0x0000000000140947 */ /* 0x000fea0003800000 */
[----:B------:R-:W-:Y:S02]  /*0740*/  MOV R4, R25 ;  /* 0x0000001900047202 */ /* 0x000fe40000000f00 */
[----:B------:R-:W-:-:S07]  /*0750*/  MOV R6, 0x770 ;  /* 0x0000077000067802 */ /* 0x000fce0000000f00 */
[----:B------:R-:W-:Y:S05]  /*0760*/  CALL.REL.NOINC `($__internal_0_$__cuda_sm20_rcp_rn_f32_slowpath) ;  /* 0x00000010000c7944 */ /* 0x000fea0003c00000 */
[----:B------:R-:W-:Y:S01]  /*0770*/  MOV R4, R14 ;  /* 0x0000000e00047202 */ /* 0x000fe20000000f00 */
[----:B------:R-:W-:Y:S06]  /*0780*/  BRA `(.L_x_13) ;  /* 0x0000000000107947 */ /* 0x000fec0003800000 */
.L_x_12:
[----:B------:R-:W0:Y:S02]  /*0790*/  MUFU.RCP R4, R25 ;  /* 0x0000001900047308 */ /* 0x000e240000001000 */
[----:B0-----:R-:W-:-:S04]  /*07a0*/  FFMA R6, R4, R25, -1 ;  /* 0xbf80000004067423 */ /* 0x001fc80000000019 */
[----:B------:R-:W-:-:S04]  /*07b0*/  FADD.FTZ R13, -R6, -RZ ;  /* 0x800000ff060d7221 */ /* 0x000fc80000010100 */
[----:B------:R-:W-:-:S07]  /*07c0*/  FFMA R4, R4, R13, R4 ;  /* 0x0000000d04047223 */ /* 0x000fce0000000004 */
.L_x_13:
[----:B------:R-:W-:Y:S05]  /*07d0*/  BSYNC.RECONVERGENT B0 ;  /* 0x0000000000007941 */ /* 0x000fea0003800200 */
.L_x_11:
[----:B------:R-:W0:Y:S01]  /*07e0*/  LDS.128 R12, [UR6] ;  /* 0x00000006ff0c7984 */ /* 0x000e220008000c00 */
        /* <DEDUP_REMOVED lines=21> */
[----:B------:R-:W-:Y:S01]  /*0940*/  MOV R4, R25 ;  /* 0x0000001900047202 */ /* 0x000fe20000000f00 */
[----:B------:R-:W-:Y:S06]  /*0950*/  BRA `(.L_x_16) ;  /* 0x0000000000107947 */ /* 0x000fec0003800000 */
.L_x_15:
[----:B------:R-:W-:Y:S01]  /*0960*/  FMUL.FTZ R5, R6, R7 ;  /* 0x0000000706057220 */ /* 0x000fe20000410000 */
[----:B------:R-:W-:-:S03]  /*0970*/  FMUL.FTZ R7, R7, 0.5 ;  /* 0x3f00000007077820 */ /* 0x000fc60000410000 */
[----:B------:R-:W-:-:S04]  /*0980*/  FFMA R4, -R5, R5, R6 ;  /* 0x0000000505047223 */ /* 0x000fc80000000106 */
[----:B------:R-:W-:-:S07]  /*0990*/  FFMA R4, R4, R7, R5 ;  /* 0x0000000704047223 */ /* 0x000fce0000000005 */
.L_x_16:
[----:B------:R-:W-:Y:S05]  /*09a0*/  BSYNC.RECONVERGENT B0 ;  /* 0x0000000000007941 */ /* 0x000fea0003800200 */
.L_x_14:
        /* <DEDUP_REMOVED lines=8> */
.L_x_18:
[----:B------:R-:W0:Y:S02]  /*0a30*/  MUFU.RCP R5, R4 ;  /* 0x0000000400057308 */ /* 0x000e240000001000 */
[----:B0-----:R-:W-:-:S04]  /*0a40*/  FFMA R6, R5, R4, -1 ;  /* 0xbf80000005067423 */ /* 0x001fc80000000004 */
[----:B------:R-:W-:-:S04]  /*0a50*/  FADD.FTZ R6, -R6, -RZ ;  /* 0x800000ff06067221 */ /* 0x000fc80000010100 */
[----:B------:R-:W-:-:S07]  /*0a60*/  FFMA R14, R5, R6, R5 ;  /* 0x00000006050e7223 */ /* 0x000fce0000000005 */
.L_x_19:
[----:B------:R-:W-:Y:S05]  /*0a70*/  BSYNC.RECONVERGENT B0 ;  /* 0x0000000000007941 */ /* 0x000fea0003800200 */
.L_x_17:
[----:B------:R-:W0:Y:S01]  /*0a80*/  LDS.128 R4, [UR6+0x10] ;  /* 0x00001006ff047984 */ /* 0x000e220008000c00 */
        /* <DEDUP_REMOVED lines=23> */
.L_x_21:
[----:B------:R-:W-:Y:S01]  /*0c00*/  FMUL.FTZ R13, R6, R15 ;  /* 0x0000000f060d7220 */ /* 0x000fe20000410000 */
[----:B------:R-:W-:-:S03]  /*0c10*/  FMUL.FTZ R15, R15, 0.5 ;  /* 0x3f0000000f0f7820 */ /* 0x000fc60000410000 */
[----:B------:R-:W-:-:S04]  /*0c20*/  FFMA R4, -R13, R13, R6 ;  /* 0x0000000d0d047223 */ /* 0x000fc80000000106 */
[----:B------:R-:W-:-:S07]  /*0c30*/  FFMA R4, R4, R15, R13 ;  /* 0x0000000f04047223 */ /* 0x000fce000000000d */
.L_x_22:
[----:B------:R-:W-:Y:S05]  /*0c40*/  BSYNC.RECONVERGENT B0 ;  /* 0x0000000000007941 */ /* 0x000fea0003800200 */
.L_x_20:
        /* <DEDUP_REMOVED lines=8> */
.L_x_24:
[----:B------:R-:W0:Y:S02]  /*0cd0*/  MUFU.RCP R13, R4 ;  /* 0x00000004000d7308 */ /* 0x000e240000001000 */
[----:B0-----:R-:W-:-:S04]  /*0ce0*/  FFMA R6, R13, R4, -1 ;  /* 0xbf8000000d067423 */ /* 0x001fc80000000004 */
[----:B------:R-:W-:-:S04]  /*0cf0*/  FADD.FTZ R6, -R6, -RZ ;  /* 0x800000ff06067221 */ /* 0x000fc80000010100 */
[----:B------:R-:W-:-:S07]  /*0d00*/  FFMA R14, R13, R6, R13 ;  /* 0x000000060d0e7223 */ /* 0x000fce000000000d */
.L_x_25:
[----:B------:R-:W-:Y:S05]  /*0d10*/  BSYNC.RECONVERGENT B0 ;  /* 0x0000000000007941 */ /* 0x000fea0003800200 */
.L_x_23:
[----:B------:R-:W-:Y:S01]  /*0d20*/  IADD3 R11, PT, PT, R11, 0x4, RZ ;  /* 0x000000040b0b7810 */ /* 0x000fe20007ffe0ff */
[----:B------:R-:W-:Y:S01]  /*0d30*/  FMUL R7, R7, UR11 ;  /* 0x0000000b07077c20 */ /* 0x000fe20008400000 */
[----:B------:R-:W-:Y:S02]  /*0d40*/  UIADD3 UR6, UPT, UPT, UR6, 0x40, URZ ;  /* 0x0000004006067890 */ /* 0x000fe4000fffe0ff */
[----:B------:R-:W-:Y:S01]  /*0d50*/  ISETP.NE.AND P0, PT, R11, RZ, PT ;  /* 0x000000ff0b00720c */ /* 0x000fe20003f05270 */
[----:B------:R-:W-:-:S04]  /*0d60*/  FMUL R7, R7, R14 ;  /* 0x0000000e07077220 */ /* 0x000fc80000400000 */
[-C--:B------:R-:W-:Y:S01]  /*0d70*/  FFMA R19, R29, R7.reuse, R20 ;  /* 0x000000071d137223 */ /* 0x080fe20000000014 */
[-C--:B------:R-:W-:Y:S01]  /*0d80*/  FFMA R20, R5, R7.reuse, R28 ;  /* 0x0000000705147223 */ /* 0x080fe2000000001c */
[----:B------:R-:W-:-:S06]  /*0d90*/  FFMA R21, R22, R7, R21 ;  /* 0x0000000716157223 */ /* 0x000fcc0000000015 */
[----:B------:R-:W-:Y:S05]  /*0da0*/  @P0 BRA `(.L_x_26) ;  /* 0xfffffff400480947 */ /* 0x000fea000383ffff */
[----:B------:R-:W-:-:S07]  /*0db0*/  MOV R11, R17 ;  /* 0x00000011000b7202 */ /* 0x000fce0000000f00 */
.L_x_1:
[----:B0-----:R-:W-:-:S13]  /*0dc0*/  LOP3.LUT P0, R4, R3, 0x3, RZ, 0xc0, !PT ;  /* 0x0000000303047812 */ /* 0x001fda000780c0ff */
[----:B------:R-:W-:Y:S05]  /*0dd0*/  @!P0 BRA `(.L_x_27) ;  /* 0x00000008004c8947 */ /* 0x000fea0003800000 */
[----:B------:R-:W-:-:S13]  /*0de0*/  ISETP.NE.AND P0, PT, R4, 0x1, PT ;  /* 0x000000010400780c */ /* 0x000fda0003f05270 */
[----:B------:R-:W-:Y:S05]  /*0df0*/  @!P0 BRA `(.L_x_28) ;  /* 0x0000000400788947 */ /* 0x000fea0003800000 */
[----:B------:R-:W0:Y:S01]  /*0e00*/  S2R R5, SR_CgaCtaId ;  /* 0x0000000000057919 */ /* 0x000e220000008800 */
[----:B------:R-:W-:Y:S01]  /*0e10*/  MOV R4, 0x400 ;  /* 0x0000040000047802 */ /* 0x000fe20000000f00 */
[----:B------:R-:W1:Y:S01]  /*0e20*/  LDCU UR6, c[0x3][0x4] ;  /* 0x00c00080ff0677ac */ /* 0x000e620008000800 */
[----:B------:R-:W-:Y:S02]  /*0e30*/  BSSY.RECONVERGENT B0, `(.L_x_29) ;  /* 0x0000019000007945 */ /* 0x000fe40003800200 */
[----:B0-----:R-:W-:-:S04]  /*0e40*/  LEA R4, R5, R4, 0x18 ;  /* 0x0000000405047211 */ /* 0x001fc800078ec0ff */
[----:B------:R-:W-:-:S05]  /*0e50*/  LEA R15, R11, R4, 0x4 ;  /* 0x000000040b0f7211 */ /* 0x000fca00078e20ff */
[----:B------:R-:W0:Y:S02]  /*0e60*/  LDS.128 R4, [R15] ;  /* 0x000000000f047984 */ /* 0x000e240000000c00 */
[----:B0-----:R-:W-:Y:S01]  /*0e70*/  FADD R5, -R9, R5 ;  /* 0x0000000509057221 */ /* 0x001fe20000000100 */
[----:B------:R-:W-:Y:S01]  /*0e80*/  FADD R22, -R8, R4 ;  /* 0x0000000408167221 */ /* 0x000fe20000000100 */
[----:B------:R-:W-:Y:S02]  /*0e90*/  FADD R26, -R10, R6 ;  /* 0x000000060a1a7221 */ /* 0x000fe40000000100 */
[----:B------:R-:W-:-:S04]  /*0ea0*/  FMUL R13, R5, R5 ;  /* 0x00000005050d7220 */ /* 0x000fc80000400000 */
[----:B------:R-:W-:-:S04]  /*0eb0*/  FFMA R13, R22, R22, R13 ;  /* 0x00000016160d7223 */ /* 0x000fc8000000000d */
[----:B------:R-:W-:-:S04]  /*0ec0*/  FFMA R13, R26, R26, R13 ;  /* 0x0000001a1a0d7223 */ /* 0x000fc8000000000d */
[----:B-1----:R-:W-:-:S04]  /*0ed0*/  FADD R13, R13, UR6 ;  /* 0x000000060d0d7e21 */ /* 0x002fc80008000000 */
        /* <DEDUP_REMOVED lines=9> */
[----:B------:R-:W-:Y:S05]  /*0f70*/  BRA `(.L_x_31) ;  /* 0x0000000000107947 */ /* 0x000fea0003800000 */
.L_x_30:
[----:B------:R-:W-:Y:S01]  /*0f80*/  FMUL.FTZ R25, R4, R13 ;  /* 0x0000000d04197220 */ /* 0x000fe20000410000 */
[----:B------:R-:W-:-:S03]  /*0f90*/  FMUL.FTZ R6, R13, 0.5 ;  /* 0x3f0000000d067820 */ /* 0x000fc60000410000 */
[----:B------:R-:W-:-:S04]  /*0fa0*/  FFMA R4, -R25, R25, R4 ;  /* 0x0000001919047223 */ /* 0x000fc80000000104 */
[----:B------:R-:W-:-:S07]  /*0fb0*/  FFMA R25, R4, R6, R25 ;  /* 0x0000000604197223 */ /* 0x000fce0000000019 */
.L_x_31:
[----:B------:R-:W-:Y:S05]  /*0fc0*/  BSYNC.RECONVERGENT B0 ;  /* 0x0000000000007941 */ /* 0x000fea0003800200 */
.L_x_29:
        /* <DEDUP_REMOVED lines=10> */
.L_x_33:
[----:B------:R-:W0:Y:S02]  /*1070*/  MUFU.RCP R4, R25 ;  /* 0x0000001900047308 */ /* 0x000e240000001000 */
[----:B0-----:R-:W-:-:S04]  /*1080*/  FFMA R6, R4, R25, -1 ;  /* 0xbf80000004067423 */ /* 0x001fc80000000019 */
[----:B------:R-:W-:-:S04]  /*1090*/  FADD.FTZ R13, -R6, -RZ ;  /* 0x800000ff060d7221 */ /* 0x000fc80000010100 */
[----:B------:R-:W-:-:S07]  /*10a0*/  FFMA R4, R4, R13, R4 ;  /* 0x0000000d04047223 */ /* 0x000fce0000000004 */
.L_x_34:
[----:B------:R-:W-:Y:S05]  /*10b0*/  BSYNC.RECONVERGENT B0 ;  /* 0x0000000000007941 */ /* 0x000fea0003800200 */
.L_x_32:
[----:B------:R-:W0:Y:S01]  /*10c0*/  LDS.128 R12, [R15+0x10] ;  /* 0x000010000f0c7984 */ /* 0x000e220000000c00 */
[----:B------:R-:W1:Y:S01]  /*10d0*/  LDCU.64 UR6, c[0x3][URZ] ;  /* 0x00c00000ff0677ac */ /* 0x000e620008000a00 */
[----:B------:R-:W-:Y:S01]  /*10e0*/  BSSY.RECONVERGENT B0, `(.L_x_35) ;  /* 0x000001b000007945 */ /* 0x000fe20003800200 */
        /* <DEDUP_REMOVED lines=22> */
.L_x_36:
[----:B------:R-:W-:Y:S01]  /*1250*/  FMUL.FTZ R5, R6, R7 ;  /* 0x0000000706057220 */ /* 0x000fe20000410000 */
[----:B------:R-:W-:-:S03]  /*1260*/  FMUL.FTZ R7, R7, 0.5 ;  /* 0x3f00000007077820 */ /* 0x000fc60000410000 */
[----:B------:R-:W-:-:S04]  /*1270*/  FFMA R4, -R5, R5, R6 ;  /* 0x0000000505047223 */ /* 0x000fc80000000106 */
[----:B------:R-:W-:-:S07]  /*1280*/  FFMA R4, R4, R7, R5 ;  /* 0x0000000704047223 */ /* 0x000fce0000000005 */
.L_x_37:
[----:B------:R-:W-:Y:S05]  /*1290*/  BSYNC.RECONVERGENT B0 ;  /* 0x0000000000007941 */ /* 0x000fea0003800200 */
.L_x_35:
        /* <DEDUP_REMOVED lines=8> */
.L_x_39:
[----:B------:R-:W0:Y:S02]  /*1320*/  MUFU.RCP R5, R4 ;  /* 0x0000000400057308 */ /* 0x000e240000001000 */
[----:B0-----:R-:W-:-:S04]  /*1330*/  FFMA R6, R5, R4, -1 ;  /* 0xbf80000005067423 */ /* 0x001fc80000000004 */
[----:B------:R-:W-:-:S04]  /*1340*/  FADD.FTZ R6, -R6, -RZ ;  /* 0x800000ff06067221 */ /* 0x000fc80000010100 */
[----:B------:R-:W-:-:S07]  /*1350*/  FFMA R14, R5, R6, R5 ;  /* 0x00000006050e7223 */ /* 0x000fce0000000005 */
.L_x_40:
[----:B------:R-:W-:Y:S05]  /*1360*/  BSYNC.RECONVERGENT B0 ;  /* 0x0000000000007941 */ /* 0x000fea0003800200 */
.L_x_38:
[----:B------:R-:W0:Y:S01]  /*1370*/  LDCU UR6, c[0x3][URZ] ;  /* 0x00c00000ff0677ac */ /* 0x000e220008000800 */
[----:B------:R-:W-:Y:S01]  /*1380*/  IADD3 R11, PT, PT, R11, 0x2, RZ ;  /* 0x000000020b0b7810 */ /* 0x000fe20007ffe0ff */
[----:B0-----:R-:W-:-:S04]  /*1390*/  FMUL R15, R15, UR6 ;  /* 0x000000060f0f7c20 */ /* 0x001fc80008400000 */
[----:B------:R-:W-:-:S04]  /*13a0*/  FMUL R14, R15, R14 ;  /* 0x0000000e0f0e7220 */ /* 0x000fc80000400000 */
[-C--:B------:R-:W-:Y:S01]  /*13b0*/  FFMA R19, R28, R14.reuse, R19 ;  /* 0x0000000e1c137223 */ /* 0x080fe20000000013 */
[-C--:B------:R-:W-:Y:S01]  /*13c0*/  FFMA R20, R13, R14.reuse, R20 ;  /* 0x0000000e0d147223 */ /* 0x080fe20000000014 */
[----:B------:R-:W-:-:S07]  /*13d0*/  FFMA R21, R29, R14, R26 ;  /* 0x0000000e1d157223 */ /* 0x000fce000000001a */
.L_x_28:
[----:B------:R-:W-:-:S13]  /*13e0*/  LOP3.LUT P0, RZ, R3, 0x1, RZ, 0xc0, !PT ;  /* 0x0000000103ff7812 */ /* 0x000fda000780c0ff */
[----:B------:R-:W-:Y:S05]  /*13f0*/  @!P0 BRA `(.L_x_27) ;  /* 0x0000000000c48947 */ /* 0x000fea0003800000 */
[----:B------:R-:W0:Y:S01]  /*1400*/  S2R R5, SR_CgaCtaId ;  /* 0x0000000000057919 */ /* 0x000e220000008800 */
[----:B------:R-:W-:Y:S01]  /*1410*/  MOV R4, 0x400 ;  /* 0x0000040000047802 */ /* 0x000fe20000000f00 */
[----:B------:R-:W1:Y:S01]  /*1420*/  LDCU UR6, c[0x3][0x4] ;  /* 0x00c00080ff0677ac */ /* 0x000e620008000800 */
[----:B------:R-:W-:Y:S02]  /*1430*/  BSSY.RECONVERGENT B0, `(.L_x_41) ;  /* 0x000001a000007945 */ /* 0x000fe40003800200 */
[----:B0-----:R-:W-:-:S04]  /*1440*/  LEA R4, R5, R4, 0x18 ;  /* 0x0000000405047211 */ /* 0x001fc800078ec0ff */
[----:B------:R-:W-:-:S06]  /*1450*/  LEA R4, R11, R4, 0x4 ;  /* 0x000000040b047211 */ /* 0x000fcc00078e20ff */
        /* <DEDUP_REMOVED lines=19> */
.L_x_42:
[----:B------:R-:W-:Y:S01]  /*1590*/  FMUL.FTZ R4, R11, R6 ;  /* 0x000000060b047220 */ /* 0x000fe20000410000 */
[----:B------:R-:W-:-:S03]  /*15a0*/  FMUL.FTZ R6, R6, 0.5 ;  /* 0x3f00000006067820 */ /* 0x000fc60000410000 */
[----:B------:R-:W-:-:S04]  /*15b0*/  FFMA R11, -R4, R4, R11 ;  /* 0x00000004040b7223 */ /* 0x000fc8000000010b */
[----:B------:R-:W-:-:S07]  /*15c0*/  FFMA R4, R11, R6, R4 ;  /* 0x000000060b047223 */ /* 0x000fce0000000004 */
.L_x_43:
[----:B------:R-:W-:Y:S05]  /*15d0*/  BSYNC.RECONVERGENT B0 ;  /* 0x0000000000007941 */ /* 0x000fea0003800200 */
.L_x_41:
        /* <DEDUP_REMOVED lines=8> */
.L_x_45:
[----:B------:R-:W0:Y:S02]  /*1660*/  MUFU.RCP R11, R4 ;  /* 0x00000004000b7308 */ /* 0x000e240000001000 */
[----:B0-----:R-:W-:-:S04]  /*1670*/  FFMA R6, R11, R4, -1 ;  /* 0xbf8000000b067423 */ /* 0x001fc80000000004 */
[----:B------:R-:W-:-:S04]  /*1680*/  FADD.FTZ R6, -R6, -RZ ;  /* 0x800000ff06067221 */ /* 0x000fc80000010100 */
[----:B------:R-:W-:-:S07]  /*1690*/  FFMA R14, R11, R6, R11 ;  /* 0x000000060b0e7223 */ /* 0x000fce000000000b */
.L_x_46:
[----:B------:R-:W-:Y:S05]  /*16a0*/  BSYNC.RECONVERGENT B0 ;  /* 0x0000000000007941 */ /* 0x000fea0003800200 */
.L_x_44:
[----:B------:R-:W0:Y:S02]  /*16b0*/  LDCU UR6, c[0x3][URZ] ;  /* 0x00c00000ff0677ac */ /* 0x000e240008000800 */
[----:B0-----:R-:W-:-:S04]  /*16c0*/  FMUL R7, R7, UR6 ;  /* 0x0000000607077c20 */ /* 0x001fc80008400000 */
[----:B------:R-:W-:-:S04]  /*16d0*/  FMUL R7, R7, R14 ;  /* 0x0000000e07077220 */ /* 0x000fc80000400000 */
[-C--:B------:R-:W-:Y:S01]  /*16e0*/  FFMA R19, R22, R7.reuse, R19 ;  /* 0x0000000716137223 */ /* 0x080fe20000000013 */
[-C--:B------:R-:W-:Y:S01]  /*16f0*/  FFMA R20, R5, R7.reuse, R20 ;  /* 0x0000000705147223 */ /* 0x080fe20000000014 */
[----:B------:R-:W-:-:S07]  /*1700*/  FFMA R21, R26, R7, R21 ;  /* 0x000000071a157223 */ /* 0x000fce0000000015 */
.L_x_27:
[----:B------:R-:W-:Y:S01]  /*1710*/  BAR.SYNC.DEFER_BLOCKING 0x0 ;  /* 0x0000000000007b1d */ /* 0x000fe20000010000 */
[----:B------:R-:W-:-:S05]  /*1720*/  UIADD3 UR4, UPT, UPT, UR4, 0x1, URZ ;  /* 0x0000000104047890 */ /* 0x000fca000fffe0ff */
[----:B------:R-:W-:Y:S07]  /*1730*/  BRA.U !UP0, `(.L_x_47) ;  /* 0xffffffe908947547 */ /* 0x000fee000b83ffff */
.L_x_0:
[----:B------:R-:W0:Y:S02]  /*1740*/  LDC.64 R4, c[0x0][0x388] ;  /* 0x0000e200ff047b82 */ /* 0x000e240000000a00 */
[----:B0-----:R-:W-:-:S05]  /*1750*/  IMAD.WIDE R2, R2, 0xc, R4 ;  /* 0x0000000c02027825 */ /* 0x001fca00078e0204 */
[----:B------:R-:W-:Y:S04]  /*1760*/  STG.E desc[UR8][R2.64], R19 ;  /* 0x0000001302007986 */ /* 0x000fe8000c101908 */
[----:B------:R-:W-:Y:S04]  /*1770*/  STG.E desc[UR8][R2.64+0x4], R20 ;  /* 0x0000041402007986 */ /* 0x000fe8000c101908 */
[----:B------:R-:W-:Y:S01]  /*1780*/  STG.E desc[UR8][R2.64+0x8], R21 ;  /* 0x0000081502007986 */ /* 0x000fe2000c101908 */
[----:B------:R-:W-:Y:S05]  /*1790*/  EXIT ;  /* 0x000000000000794d */ /* 0x000fea0003800000 */
        .weak           $__internal_0_$__cuda_sm20_rcp_rn_f32_slowpath
        .type           $__internal_0_$__cuda_sm20_rcp_rn_f32_slowpath,@function
        .size           $__internal_0_$__cuda_sm20_rcp_rn_f32_slowpath,($__internal_1_$__cuda_sm20_sqrt_rn_f32_slowpath - $__internal_0_$__cuda_sm20_rcp_rn_f32_slowpath)
$__internal_0_$__cuda_sm20_rcp_rn_f32_slowpath:
[----:B------:R-:W-:Y:S01]  /*17a0*/  SHF.L.U32 R12, R4, 0x1, RZ ;  /* 0x00000001040c7819 */ /* 0x000fe200000006ff */
[----:B------:R-:W-:Y:S03]  /*17b0*/  BSSY.RECONVERGENT B1, `(.L_x_48) ;  /* 0x0000030000017945 */ /* 0x000fe60003800200 */
[----:B------:R-:W-:-:S04]  /*17c0*/  SHF.R.U32.HI R12, RZ, 0x18, R12 ;  /* 0x00000018ff0c7819 */ /* 0x000fc8000001160c */
[----:B------:R-:W-:-:S13]  /*17d0*/  ISETP.NE.U32.AND P0, PT, R12, RZ, PT ;  /* 0x000000ff0c00720c */ /* 0x000fda0003f05070 */
[----:B------:R-:W-:Y:S05]  /*17e0*/  @P0 BRA `(.L_x_49) ;  /* 0x0000000000280947 */ /* 0x000fea0003800000 */
[----:B------:R-:W-:-:S04]  /*17f0*/  SHF.L.U32 R12, R4, 0x1, RZ ;  /* 0x00000001040c7819 */ /* 0x000fc800000006ff */
[----:B------:R-:W-:-:S13]  /*1800*/  ISETP.NE.AND P0, PT, R12, RZ, PT ;  /* 0x000000ff0c00720c */ /* 0x000fda0003f05270 */
[----:B------:R-:W-:Y:S01]  /*1810*/  @P0 FFMA R23, R4, 1.84467440737095516160e+19, RZ ;  /* 0x5f80000004170823 */ /* 0x000fe200000000ff */
[----:B------:R-:W-:Y:S08]  /*1820*/  @!P0 MUFU.RCP R14, R4 ;  /* 0x00000004000e8308 */ /* 0x000ff00000001000 */
[----:B------:R-:W0:Y:S02]  /*1830*/  @P0 MUFU.RCP R12, R23 ;  /* 0x00000017000c0308 */ /* 0x000e240000001000 */
[----:B0-----:R-:W-:-:S04]  /*1840*/  @P0 FFMA R25, R23, R12, -1 ;  /* 0xbf80000017190423 */ /* 0x001fc8000000000c */
[----:B------:R-:W-:-:S04]  /*1850*/  @P0 FADD.FTZ R25, -R25, -RZ ;  /* 0x800000ff19190221 */ /* 0x000fc80000010100 */
[----:B------:R-:W-:-:S04]  /*1860*/  @P0 FFMA R25, R12, R25, R12 ;  /* 0x000000190c190223 */ /* 0x000fc8000000000c */
[----:B------:R-:W-:Y:S01]  /*1870*/  @P0 FFMA R14, R25, 1.84467440737095516160e+19, RZ ;  /* 0x5f800000190e0823 */ /* 0x000fe200000000ff */
[----:B------:R-:W-:Y:S06]  /*1880*/  BRA `(.L_x_50) ;  /* 0x0000000000887947 */ /* 0x000fec0003800000 */
.L_x_49:
[----:B------:R-:W-:-:S04]  /*1890*/  IADD3 R14, PT, PT, R12, -0xfd, RZ ;  /* 0xffffff030c0e7810 */ /* 0x000fc80007ffe0ff */
[----:B------:R-:W-:-:S13]  /*18a0*/  ISETP.GT.U32.AND P0, PT, R14, 0x1, PT ;  /* 0x000000010e00780c */ /* 0x000fda0003f04070 */
[----:B------:R-:W-:Y:S05]  /*18b0*/  @P0 BRA `(.L_x_51) ;  /* 0x0000000000780947 */ /* 0x000fea0003800000 */
[----:B------:R-:W-:Y:S02]  /*18c0*/  LOP3.LUT R27, R4, 0x7fffff, RZ, 0xc0, !PT ;  /* 0x007fffff041b7812 */ /* 0x000fe400078ec0ff */
[----:B------:R-:W-:Y:S02]  /*18d0*/  IADD3 R12, PT, PT, R12, -0xfc, RZ ;  /* 0xffffff040c0c7810 */ /* 0x000fe40007ffe0ff */
[----:B------:R-:W-:-:S04]  /*18e0*/  LOP3.LUT R27, R27, 0x3f800000, RZ, 0xfc, !PT ;  /* 0x3f8000001b1b7812 */ /* 0x000fc800078efcff */
[----:B------:R-:W0:Y:S02]  /*18f0*/  MUFU.RCP R23, R27 ;  /* 0x0000001b00177308 */ /* 0x000e240000001000 */
[----:B0-----:R-:W-:-:S04]  /*1900*/  FFMA R24, R27, R23, -1 ;  /* 0xbf8000001b187423 */ /* 0x001fc80000000017 */
[----:B------:R-:W-:-:S04]  /*1910*/  FADD.FTZ R24, -R24, -RZ ;  /* 0x800000ff18187221 */ /* 0x000fc80000010100 */
[CCC-:B------:R-:W-:Y:S01]  /*1920*/  FFMA.RM R27, R23.reuse, R24.reuse, R23.reuse ;  /* 0x00000018171b7223 */ /* 0x1c0fe20000004017 */
[----:B------:R-:W-:Y:S01]  /*1930*/  FFMA.RP R24, R23, R24, R23 ;  /* 0x0000001817187223 */ /* 0x000fe20000008017 */
[----:B------:R-:W-:-:S03]  /*1940*/  HFMA2 R23, -RZ, RZ, 0, 1.78813934326171875e-07 ;  /* 0x00000003ff177431 */ /* 0x000fc600000001ff */
[C---:B------:R-:W-:Y:S02]  /*1950*/  LOP3.LUT R25, R27.reuse, 0x7fffff, RZ, 0xc0, !PT ;  /* 0x007fffff1b197812 */ /* 0x040fe400078ec0ff */
[----:B------:R-:W-:Y:S02]  /*1960*/  FSETP.NEU.FTZ.AND P0, PT, R27, R24, PT ;  /* 0x000000181b00720b */ /* 0x000fe40003f1d000 */
[----:B------:R-:W-:Y:S02]  /*1970*/  LOP3.LUT R25, R25, 0x800000, RZ, 0xfc, !PT ;  /* 0x0080000019197812 */ /* 0x000fe400078efcff */
[----:B------:R-:W-:Y:S02]  /*1980*/  SEL R24, RZ, 0xffffffff, !P0 ;  /* 0xffffffffff187807 */ /* 0x000fe40004000000 */
[----:B------:R-:W-:Y:S02]  /*1990*/  SHF.L.U32 R23, R23, R14, RZ ;  /* 0x0000000e17177219 */ /* 0x000fe400000006ff */
[----:B------:R-:W-:-:S02]  /*19a0*/  IADD3 R24, PT, PT, -R24, RZ, RZ ;  /* 0x000000ff18187210 */ /* 0x000fc40007ffe1ff */
[----:B------:R-:W-:Y:S02]  /*19b0*/  LOP3.LUT R23, R23, R25, RZ, 0xc0, !PT ;  /* 0x0000001917177212 */ /* 0x000fe400078ec0ff */
[-C--:B------:R-:W-:Y:S02]  /*19c0*/  LOP3.LUT P1, RZ, R24, R14.reuse, R25, 0xf8, !PT ;  /* 0x0000000e18ff7212 */ /* 0x080fe4000782f819 */
[----:B------:R-:W-:Y:S02]  /*19d0*/  SHF.R.U32.HI R23, RZ, R14, R23 ;  /* 0x0000000eff177219 */ /* 0x000fe40000011617 */
[----:B------:R-:W-:Y:S02]  /*19e0*/  SHF.R.U32.HI R25, RZ, R12, R25 ;  /* 0x0000000cff197219 */ /* 0x000fe40000011619 */
[C---:B------:R-:W-:Y:S02]  /*19f0*/  LOP3.LUT P0, RZ, R23.reuse, 0x1, RZ, 0xc0, !PT ;  /* 0x0000000117ff7812 */ /* 0x040fe4000780c0ff */
[----:B------:R-:W-:-:S04]  /*1a00*/  LOP3.LUT P2, RZ, R23, 0x2, RZ, 0xc0, !PT ;  /* 0x0000000217ff7812 */ /* 0x000fc8000784c0ff */
[----:B------:R-:W-:Y:S02]  /*1a10*/  PLOP3.LUT P0, PT, P0, P1, P2, 0xe0, 0x0 ;  /* 0x000000000000781c */ /* 0x000fe40000703c20 */
[----:B------:R-:W-:Y:S02]  /*1a20*/  LOP3.LUT P1, RZ, R4, 0x7fffff, RZ, 0xc0, !PT ;  /* 0x007fffff04ff7812 */ /* 0x000fe4000782c0ff */
[----:B------:R-:W-:-:S04]  /*1a30*/  SEL R14, RZ, 0x1, !P0 ;  /* 0x00000001ff0e7807 */ /* 0x000fc80004000000 */
[----:B------:R-:W-:-:S04]  /*1a40*/  IADD3 R14, PT, PT, -R14, RZ, RZ ;  /* 0x000000ff0e0e7210 */ /* 0x000fc80007ffe1ff */
[----:B------:R-:W-:-:S13]  /*1a50*/  ISETP.GE.AND P0, PT, R14, RZ, PT ;  /* 0x000000ff0e00720c */ /* 0x000fda0003f06270 */
[----:B------:R-:W-:-:S04]  /*1a60*/  @!P0 IADD3 R25, PT, PT, R25, 0x1, RZ ;  /* 0x0000000119198810 */ /* 0x000fc80007ffe0ff */
[----:B------:R-:W-:-:S04]  /*1a70*/  @!P1 SHF.L.U32 R25, R25, 0x1, RZ ;  /* 0x0000000119199819 */ /* 0x000fc800000006ff */
[----:B------:R-:W-:Y:S01]  /*1a80*/  LOP3.LUT R14, R25, 0x80000000, R4, 0xf8, !PT ;  /* 0x80000000190e7812 */ /* 0x000fe200078ef804 */
[----:B------:R-:W-:Y:S06]  /*1a90*/  BRA `(.L_x_50) ;  /* 0x0000000000047947 */ /* 0x000fec0003800000 */
.L_x_51:
[----:B------:R0:W1:Y:S02]  /*1aa0*/  MUFU.RCP R14, R4 ;  /* 0x00000004000e7308 */ /* 0x0000640000001000 */
.L_x_50:
[----:B------:R-:W-:Y:S05]  /*1ab0*/  BSYNC.RECONVERGENT B1 ;  /* 0x0000000000017941 */ /* 0x000fea0003800200 */
.L_x_48:
[----:B------:R-:W-:Y:S01]  /*1ac0*/  HFMA2 R25, -RZ, RZ, 0, 0 ;  /* 0x00000000ff197431 */ /* 0x000fe200000001ff */
[----:B------:R-:W-:-:S04]  /*1ad0*/  MOV R24, R6 ;  /* 0x0000000600187202 */ /* 0x000fc80000000f00 */
[----:B01----:R-:W-:Y:S05]  /*1ae0*/  RET.REL.NODEC R24 `(_Z16calculate_forcesP6float4P6float3) ;  /* 0xffffffe418447950 */ /* 0x003fea0003c3ffff */
        .weak           $__internal_1_$__cuda_sm20_sqrt_rn_f32_slowpath
        .type           $__internal_1_$__cuda_sm20_sqrt_rn_f32_slowpath,@function
        .size           $__internal_1_$__cuda_sm20_sqrt_rn_f32_slowpath,(.L_x_56 - $__internal_1_$__cuda_sm20_sqrt_rn_f32_slowpath)
$__internal_1_$__cuda_sm20_sqrt_rn_f32_slowpath:
[----:B------:R-:W-:-:S13]  /*1af0*/  LOP3.LUT P0, RZ, R6, 0x7fffffff, RZ, 0xc0, !PT ;  /* 0x7fffffff06ff7812 */ /* 0x000fda000780c0ff */
[----:B------:R-:W-:Y:S01]  /*1b00*/  @!P0 MOV R25, R6 ;  /* 0x0000000600198202 */ /* 0x000fe20000000f00 */
[----:B------:R-:W-:Y:S06]  /*1b10*/  @!P0 BRA `(.L_x_52) ;  /* 0x0000000000408947 */ /* 0x000fec0003800000 */
[----:B------:R-:W-:-:S13]  /*1b20*/  FSETP.GEU.FTZ.AND P0, PT, R6, RZ, PT ;  /* 0x000000ff0600720b */ /* 0x000fda0003f1e000 */
[----:B------:R-:W-:Y:S01]  /*1b30*/  @!P0 MOV R25, 0x7fffffff ;  /* 0x7fffffff00198802 */ /* 0x000fe20000000f00 */
[----:B------:R-:W-:Y:S06]  /*1b40*/  @!P0 BRA `(.L_x_52) ;  /* 0x0000000000348947 */ /* 0x000fec0003800000 */
[----:B------:R-:W-:-:S13]  /*1b50*/  FSETP.GTU.FTZ.AND P0, PT, |R6|, +INF , PT ;  /* 0x7f8000000600780b */ /* 0x000fda0003f1c200 */
[----:B------:R-:W-:Y:S01]  /*1b60*/  @P0 FADD.FTZ R25, R6, 1 ;  /* 0x3f80000006190421 */ /* 0x000fe20000010000 */
[----:B------:R-:W-:Y:S06]  /*1b70*/  @P0 BRA `(.L_x_52) ;  /* 0x0000000000280947 */ /* 0x000fec0003800000 */
[----:B------:R-:W-:-:S13]  /*1b80*/  FSETP.NEU.FTZ.AND P0, PT, |R6|, +INF , PT ;  /* 0x7f8000000600780b */ /* 0x000fda0003f1d200 */
[----:B------:R-:W-:-:S04]  /*1b90*/  @P0 FFMA R24, R6, 1.84467440737095516160e+19, RZ ;  /* 0x5f80000006180823 */ /* 0x000fc800000000ff */
[----:B------:R-:W0:Y:S02]  /*1ba0*/  @P0 MUFU.RSQ R25, R24 ;  /* 0x0000001800190308 */ /* 0x000e240000001400 */
[----:B0-----:R-:W-:Y:S01]  /*1bb0*/  @P0 FMUL.FTZ R23, R24, R25 ;  /* 0x0000001918170220 */ /* 0x001fe20000410000 */
[----:B------:R-:W-:Y:S01]  /*1bc0*/  @P0 FMUL.FTZ R12, R25, 0.5 ;  /* 0x3f000000190c0820 */ /* 0x000fe20000410000 */
[----:B------:R-:W-:Y:S02]  /*1bd0*/  @!P0 MOV R25, R6 ;  /* 0x0000000600198202 */ /* 0x000fe40000000f00 */
[----:B------:R-:W-:-:S04]  /*1be0*/  @P0 FADD.FTZ R14, -R23, -RZ ;  /* 0x800000ff170e0221 */ /* 0x000fc80000010100 */
[----:B------:R-:W-:-:S04]  /*1bf0*/  @P0 FFMA R14, R23, R14, R24 ;  /* 0x0000000e170e0223 */ /* 0x000fc80000000018 */
[----:B------:R-:W-:-:S04]  /*1c00*/  @P0 FFMA R12, R14, R12, R23 ;  /* 0x0000000c0e0c0223 */ /* 0x000fc80000000017 */
[----:B------:R-:W-:-:S07]  /*1c10*/  @P0 FMUL.FTZ R25, R12, 2.3283064365386962891e-10 ;  /* 0x2f8000000c190820 */ /* 0x000fce0000410000 */
.L_x_52:
[----:B------:R-:W-:Y:S01]  /*1c20*/  HFMA2 R31, -RZ, RZ, 0, 0 ;  /* 0x00000000ff1f7431 */ /* 0x000fe200000001ff */
[----:B------:R-:W-:-:S04]  /*1c30*/  MOV R30, R4 ;  /* 0x00000004001e7202 */ /* 0x000fc80000000f00 */
[----:B------:R-:W-:Y:S05]  /*1c40*/  RET.REL.NODEC R30 `(_Z16calculate_forcesP6float4P6float3) ;  /* 0xffffffe01eec7950 */ /* 0x000fea0003c3ffff */
.L_x_53:
[----:B------:R-:W-:-:S00]  /*1c50*/  BRA `(.L_x_53) ;  /* 0xfffffffc00fc7947 */ /* 0x000fc0000383ffff */
[----:B------:R-:W-:-:S00]  /*1c60*/  NOP ;  /* 0x0000000000007918 */ /* 0x000fc00000000000 */
        /* <DEDUP_REMOVED lines=9> */
.L_x_56:


//--------------------- .text._Z19calculate_positionsP6float4P6float3S2_ --------------------------
	.section	.text._Z19calculate_positionsP6float4P6float3S2_,"ax",@progbits
	.align	128
        .global         _Z19calculate_positionsP6float4P6float3S2_
        .type           _Z19calculate_positionsP6float4P6float3S2_,@function
        .size           _Z19calculate_positionsP6float4P6float3S2_,(.L_x_58 - _Z19calculate_positionsP6float4P6float3S2_)
        .other          _Z19calculate_positionsP6float4P6float3S2_,@"STO_CUDA_ENTRY STV_DEFAULT"
_Z19calculate_positionsP6float4P6float3S2_:
.text._Z19calculate_positionsP6float4P6float3S2_:
[----:B------:R-:W-:Y:S01]  /*0000*/  LDC R1, c[0x0][0x37c] ;  /* 0x0000df00ff017b82 */ /* 0x000fe20000000800 */
[----:B------:R-:W0:Y:S07]  /*0010*/  S2R R0, SR_TID.X ;  /* 0x0000000000007919 */ /* 0x000e2e0000002100 */
[----:B------:R-:W0:Y:S01]  /*0020*/  S2UR UR6, SR_CTAID.X ;  /* 0x00000000000679c3 */ /* 0x000e220000002500 */
[----:B------:R-:W1:Y:S07]  /*0030*/  LDCU.64 UR4, c[0x0][0x358] ;  /* 0x00006b00ff0477ac */ /* 0x000e6e0008000a00 */
[----:B------:R-:W0:Y:S08]  /*0040*/  LDC R5, c[0x0][0x360] ;  /* 0x0000d800ff057b82 */ /* 0x000e300000000800 */
[----:B------:R-:W2:Y:S08]  /*0050*/  LDC.64 R10, c[0x0][0x390] ;  /* 0x0000e400ff0a7b82 */ /* 0x000eb00000000a00 */
[----:B------:R-:W3:Y:S08]  /*0060*/  LDC.64 R2, c[0x0][0x388] ;  /* 0x0000e200ff027b82 */ /* 0x000ef00000000a00 */
[----:B------:R-:W4:Y:S01]  /*0070*/  LDC.64 R8, c[0x0][0x380] ;  /* 0x0000e000ff087b82 */ /* 0x000f220000000a00 */
[----:B0-----:R-:W-:Y:S01]  /*0080*/  IMAD R5, R5, UR6, R0 ;  /* 0x0000000605057c24 */ /* 0x001fe2000f8e0200 */
[----:B------:R-:W0:Y:S03]  /*0090*/  LDCU UR6, c[0x3][0x10] ;  /* 0x00c00200ff0677ac */ /* 0x000e260008000800 */
[----:B--2---:R-:W-:-:S05]  /*00a0*/  IMAD.WIDE R10, R5, 0xc, R10 ;  /* 0x0000000c050a7825 */ /* 0x004fca00078e020a */
[----:B-1----:R-:W0:Y:S01]  /*00b0*/  LDG.E R15, desc[UR4][R10.64] ;  /* 0x000000040a0f7981 */ /* 0x002e22000c1e1900 */
[----:B---3--:R-:W-:-:S03]  /*00c0*/  IMAD.WIDE R2, R5, 0xc, R2 ;  /* 0x0000000c05027825 */ /* 0x008fc600078e0202 */
[----:B------:R-:W2:Y:S04]  /*00d0*/  LDG.E R17, desc[UR4][R10.64+0x4] ;  /* 0x000004040a117981 */ /* 0x000ea8000c1e1900 */
[----:B------:R-:W3:Y:S01]  /*00e0*/  LDG.E R14, desc[UR4][R10.64+0x8] ;  /* 0x000008040a0e7981 */ /* 0x000ee2000c1e1900 */
[----:B----4-:R-:W-:-:S03]  /*00f0*/  IMAD.WIDE R8, R5, 0x10, R8 ;  /* 0x0000001005087825 */ /* 0x010fc600078e0208 */
[----:B------:R-:W0:Y:S04]  /*0100*/  LDG.E R0, desc[UR4][R2.64] ;  /* 0x0000000402007981 */ /* 0x000e28000c1e1900 */
[----:B------:R-:W2:Y:S04]  /*0110*/  LDG.E R12, desc[UR4][R2.64+0x4] ;  /* 0x00000404020c7981 */ /* 0x000ea8000c1e1900 */
[----:B------:R-:W3:Y:S04]  /*0120*/  LDG.E R13, desc[UR4][R2.64+0x8] ;  /* 0x00000804020d7981 */ /* 0x000ee8000c1e1900 */
[----:B------:R-:W4:Y:S01]  /*0130*/  LDG.E.128 R4, desc[UR4][R8.64] ;  /* 0x0000000408047981 */ /* 0x000f22000c1e1d00 */
[----:B0-----:R-:W-:Y:S01]  /*0140*/  FFMA R15, R15, UR6, R0 ;  /* 0x000000060f0f7c23 */ /* 0x001fe20008000000 */
[----:B--2---:R-:W-:Y:S01]  /*0150*/  FFMA R12, R17, UR6, R12 ;  /* 0x00000006110c7c23 */ /* 0x004fe2000800000c */
[----:B---3--:R-:W-:-:S02]  /*0160*/  FFMA R13, R14, UR6, R13 ;  /* 0x000000060e0d7c23 */ /* 0x008fc4000800000d */
[----:B----4-:R-:W-:Y:S01]  /*0170*/  FFMA R4, R15, UR6, R4 ;  /* 0x000000060f047c23 */ /* 0x010fe20008000004 */
[----:B------:R-:W-:Y:S01]  /*0180*/  FFMA R5, R12, UR6, R5 ;  /* 0x000000060c057c23 */ /* 0x000fe20008000005 */
[----:B------:R-:W-:Y:S01]  /*0190*/  FFMA R6, R13, UR6, R6 ;  /* 0x000000060d067c23 */ /* 0x000fe20008000006 */
[----:B------:R-:W-:Y:S04]  /*01a0*/  STG.E desc[UR4][R2.64], R15 ;  /* 0x0000000f02007986 */ /* 0x000fe8000c101904 */
[----:B------:R-:W-:Y:S04]  /*01b0*/  STG.E desc[UR4][R2.64+0x4], R12 ;  /* 0x0000040c02007986 */ /* 0x000fe8000c101904 */
[----:B------:R-:W-:Y:S04]  /*01c0*/  STG.E desc[UR4][R2.64+0x8], R13 ;  /* 0x0000080d02007986 */ /* 0x000fe8000c101904 */
[----:B------:R-:W-:Y:S01]  /*01d0*/  STG.E.128 desc[UR4][R8.64], R4 ;  /* 0x0000000408007986 */ /* 0x000fe2000c101d04 */
[----:B------:R-:W-:Y:S05]  /*01e0*/  EXIT ;  /* 0x000000000000794d */ /* 0x000fea0003800000 */
.L_x_54:
        /* <DEDUP_REMOVED lines=9> */
.L_x_58:


//--------------------- .nv.shared._Z16calculate_forcesP6float4P6float3 --------------------------
	.section	.nv.shared._Z16calculate_forcesP6float4P6float3,"aw",@nobits
	.sectionflags	@""
	.align	16
	.zero		1024


//--------------------- .nv.shared.reserved.0     --------------------------
	.section	.nv.shared.reserved.0,"aw",@nobits
	.weak		__nv_reservedSMEM_offset_0_alias
	.size		__nv_reservedSMEM_offset_0_alias, 0, 64
	.other		__nv_reservedSMEM_offset_0_alias,@"STO_CUDA_RESERVED_SHARED STV_DEFAULT"
__nv_reservedSMEM_offset_0_alias:
	.zero		0
	.zero		64


//--------------------- .nv.shared._Z19calculate_positionsP6float4P6float3S2_ --------------------------
	.section	.nv.shared._Z19calculate_positionsP6float4P6float3S2_,"aw",@nobits
	.sectionflags	@""
	.align	16
	.zero		1024


//--------------------- .nv.constant0._Z16calculate_forcesP6float4P6float3 --------------------------
	.section	.nv.constant0._Z16calculate_forcesP6float4P6float3,"a",@progbits
	.sectionflags	@""
	.align	4
.nv.constant0._Z16calculate_forcesP6float4P6float3:
	.zero		912


//--------------------- .nv.constant0._Z19calculate_positionsP6float4P6float3S2_ --------------------------
	.section	.nv.constant0._Z19calculate_positionsP6float4P6float3S2_,"a",@progbits
	.sectionflags	@""
	.align	4
.nv.constant0._Z19calculate_positionsP6float4P6float3S2_:
	.zero		920


//--------------------- SYMBOLS --------------------------

	.type		.nv.reservedSmem.offset0,@object
	.size		.nv.reservedSmem.offset0,0x4
	.type		.nv.reservedSmem.cap,@object
	.size		.nv.reservedSmem.cap,0x4
